def matmul_kernel(
    a_ptr,
    b_ptr,
    c_ptr,
    M,
    N,
    K,
    stride_am,
    stride_ak,
    stride_bk,
    stride_bn,
    stride_cm,
    stride_cn,
    BLOCK_M: tl.constexpr,
    BLOCK_N: tl.constexpr,
    BLOCK_K: tl.constexpr,
    GROUP_M: tl.constexpr,
):
    pid = tl.program_id(axis=0)
    num_pid_m = tl.cdiv(M, BLOCK_M)
    num_pid_n = tl.cdiv(N, BLOCK_N)
    num_pid_in_group = GROUP_M * num_pid_n
    group_id = pid // num_pid_in_group
    first_pid_m = group_id * GROUP_M
    group_size_m = min(num_pid_m - first_pid_m, GROUP_M)
    pid_m = first_pid_m + ((pid % num_pid_in_group) % group_size_m)
    pid_n = (pid % num_pid_in_group) // group_size_m

    offs_am = (pid_m * BLOCK_M + tl.arange(0, BLOCK_M)) % M
    offs_bn = (pid_n * BLOCK_N + tl.arange(0, BLOCK_N)) % N
    offs_k = tl.arange(0, BLOCK_K)
    a_ptrs = a_ptr + offs_am[:, None] * stride_am + offs_k[None, :] * stride_ak
    b_ptrs = b_ptr + offs_k[:, None] * stride_bk + offs_bn[None, :] * stride_bn

    acc = tl.zeros((BLOCK_M, BLOCK_N), dtype=tl.float32)
    for kk in range(0, tl.cdiv(K, BLOCK_K)):
        a = tl.load(a_ptrs, mask=offs_k[None, :] < K - kk * BLOCK_K, other=0.0)
        b = tl.load(b_ptrs, mask=offs_k[:, None] < K - kk * BLOCK_K, other=0.0)
        acc = tl.dot(a, b, acc)
        a_ptrs += BLOCK_K * stride_ak
        b_ptrs += BLOCK_K * stride_bk

    c = acc.to(c_ptr.dtype.element_ty)
    offs_cm = pid_m * BLOCK_M + tl.arange(0, BLOCK_M)
    offs_cn = pid_n * BLOCK_N + tl.arange(0, BLOCK_N)
    c_ptrs = c_ptr + offs_cm[:, None] * stride_cm + offs_cn[None, :] * stride_cn
    mask = (offs_cm[:, None] < M) & (offs_cn[None, :] < N)
    tl.store(c_ptrs, c, mask=mask)

# config = {"BLOCK_K": 32, "BLOCK_M": 128, "BLOCK_N": 256, "GROUP_M": 1, "arch": "sm_90", "dtype": "fp8e5m2", "num_ctas": 1, "num_stages": 3, "num_warps": 4}
# arch = sm_90


// ===== COMPILED SASS (sm_90a) =====

	.target	sm_90a

	.elftype	@"ET_EXEC"


//--------------------- .note.nv.tkinfo           --------------------------
	.section	.note.nv.tkinfo,"",@"SHT_NOTE"
	.sectionflags	@"SHF_NOTE_NV_TKINFO"
	.tkinfo
        /*0018*/ 	.word	0x00000002
        /*0030*/ 	.string	""
        /*0030*/ 	.string	"ptxas"
        /*0030*/ 	.string	"Cuda compilation tools, release 13.0, V13.0.88"
        /*0030*/ 	.string	"Build cuda_13.0.r13.0/compiler.36424714_0"
        /*0030*/ 	.string	"-v  -suppress-debug-info  -lineinfo  -arch sm_90a "



//--------------------- .note.nv.cuinfo           --------------------------
	.section	.note.nv.cuinfo,"",@"SHT_NOTE"
	.sectionflags	@"SHF_NOTE_NV_CUINFO"
        /*0018*/ 	.short	0x0002
        /*001a*/ 	.short	0x005a
        /*001c*/ 	.short	0x0082
	.zero		2


//--------------------- .nv.info                  --------------------------
	.section	.nv.info,"",@"SHT_CUDA_INFO"
	.align	4


	//----- nvinfo : EIATTR_REGCOUNT
	.align		4
        /*0000*/ 	.byte	0x04, 0x2f
        /*0002*/ 	.short	(.L_1 - .L_0)
	.align		4
.L_0:
        /*0004*/ 	.word	index@(matmul_kernel)
        /*0008*/ 	.word	0x000000ff


	//----- nvinfo : EIATTR_FRAME_SIZE
	.align		4
.L_1:
        /*000c*/ 	.byte	0x04, 0x11
        /*000e*/ 	.short	(.L_3 - .L_2)
	.align		4
.L_2:
        /*0010*/ 	.word	index@(matmul_kernel)
        /*0014*/ 	.word	0x00000568


	//----- nvinfo : EIATTR_MIN_STACK_SIZE
	.align		4
.L_3:
        /*0018*/ 	.byte	0x04, 0x12
        /*001a*/ 	.short	(.L_5 - .L_4)
	.align		4
.L_4:
        /*001c*/ 	.word	index@(matmul_kernel)
        /*0020*/ 	.word	0x00000568
.L_5:


//--------------------- .nv.compat                --------------------------
	.section	.nv.compat,"",@"SHT_CUDA_COMPAT_INFO"
	.align	4
        /*0000*/ 	.byte	0x02, 0x09, 0x01, 0x00, 0x02, 0x02, 0x04, 0x00, 0x02, 0x05, 0x05, 0x00, 0x03, 0x07, 0x01, 0x01
        /*0010*/ 	.byte	0x02, 0x03, 0x00, 0x00, 0x02, 0x06, 0x01, 0x00, 0x04, 0x0b, 0x08, 0x00, 0x00, 0x00, 0x00, 0x00
        /*0020*/ 	.byte	0x00, 0x00, 0x00, 0x00


//--------------------- .nv.info.matmul_kernel    --------------------------
	.section	.nv.info.matmul_kernel,"",@"SHT_CUDA_INFO"
	.sectionflags	@""
	.align	4


	//----- nvinfo : EIATTR_CUDA_API_VERSION
	.align		4
        /*0000*/ 	.byte	0x04, 0x37
        /*0002*/ 	.short	(.L_7 - .L_6)
.L_6:
        /*0004*/ 	.word	0x00000082


	//----- nvinfo : EIATTR_KPARAM_INFO
	.align		4
.L_7:
        /*0008*/ 	.byte	0x04, 0x17
        /*000a*/ 	.short	(.L_9 - .L_8)
.L_8:
        /*000c*/ 	.word	0x00000000
        /*0010*/ 	.short	0x000d
        /*0012*/ 	.short	0x0048
        /*0014*/ 	.byte	0x00, 0xf4, 0x21, 0x00


	//----- nvinfo : EIATTR_KPARAM_INFO
	.align		4
.L_9:
        /*0018*/ 	.byte	0x04, 0x17
        /*001a*/ 	.short	(.L_11 - .L_10)
.L_10:
        /*001c*/ 	.word	0x00000000
        /*0020*/ 	.short	0x000c
        /*0022*/ 	.short	0x0040
        /*0024*/ 	.byte	0x00, 0xf4, 0x21, 0x00


	//----- nvinfo : EIATTR_KPARAM_INFO
	.align		4
.L_11:
        /*0028*/ 	.byte	0x04, 0x17
        /*002a*/ 	.short	(.L_13 - .L_12)
.L_12:
        /*002c*/ 	.word	0x00000000
        /*0030*/ 	.short	0x000b
        /*0032*/ 	.short	0x0038
        /*0034*/ 	.byte	0x00, 0xf0, 0x11, 0x00


	//----- nvinfo : EIATTR_KPARAM_INFO
	.align		4
.L_13:
        /*0038*/ 	.byte	0x04, 0x17
        /*003a*/ 	.short	(.L_15 - .L_14)
.L_14:
        /*003c*/ 	.word	0x00000000
        /*0040*/ 	.short	0x000a
        /*0042*/ 	.short	0x0034
        /*0044*/ 	.byte	0x00, 0xf0, 0x11, 0x00


	//----- nvinfo : EIATTR_KPARAM_INFO
	.align		4
.L_15:
        /*0048*/ 	.byte	0x04, 0x17
        /*004a*/ 	.short	(.L_17 - .L_16)
.L_16:
        /*004c*/ 	.word	0x00000000
        /*0050*/ 	.short	0x0009
        /*0052*/ 	.short	0x0030
        /*0054*/ 	.byte	0x00, 0xf0, 0x11, 0x00


	//----- nvinfo : EIATTR_KPARAM_INFO
	.align		4
.L_17:
        /*0058*/ 	.byte	0x04, 0x17
        /*005a*/ 	.short	(.L_19 - .L_18)
.L_18:
        /*005c*/ 	.word	0x00000000
        /*0060*/ 	.short	0x0008
        /*0062*/ 	.short	0x002c
        /*0064*/ 	.byte	0x00, 0xf0, 0x11, 0x00


	//----- nvinfo : EIATTR_KPARAM_INFO
	.align		4
.L_19:
        /*0068*/ 	.byte	0x04, 0x17
        /*006a*/ 	.short	(.L_21 - .L_20)
.L_20:
        /*006c*/ 	.word	0x00000000
        /*0070*/ 	.short	0x0007
        /*0072*/ 	.short	0x0028
        /*0074*/ 	.byte	0x00, 0xf0, 0x11, 0x00


	//----- nvinfo : EIATTR_KPARAM_INFO
	.align		4
.L_21:
        /*0078*/ 	.byte	0x04, 0x17
        /*007a*/ 	.short	(.L_23 - .L_22)
.L_22:
        /*007c*/ 	.word	0x00000000
        /*0080*/ 	.short	0x0006
        /*0082*/ 	.short	0x0024
        /*0084*/ 	.byte	0x00, 0xf0, 0x11, 0x00


	//----- nvinfo : EIATTR_KPARAM_INFO
	.align		4
.L_23:
        /*0088*/ 	.byte	0x04, 0x17
        /*008a*/ 	.short	(.L_25 - .L_24)
.L_24:
        /*008c*/ 	.word	0x00000000
        /*0090*/ 	.short	0x0005
        /*0092*/ 	.short	0x0020
        /*0094*/ 	.byte	0x00, 0xf0, 0x11, 0x00


	//----- nvinfo : EIATTR_KPARAM_INFO
	.align		4
.L_25:
        /*0098*/ 	.byte	0x04, 0x17
        /*009a*/ 	.short	(.L_27 - .L_26)
.L_26:
        /*009c*/ 	.word	0x00000000
        /*00a0*/ 	.short	0x0004
        /*00a2*/ 	.short	0x001c
        /*00a4*/ 	.byte	0x00, 0xf0, 0x11, 0x00


	//----- nvinfo : EIATTR_KPARAM_INFO
	.align		4
.L_27:
        /*00a8*/ 	.byte	0x04, 0x17
        /*00aa*/ 	.short	(.L_29 - .L_28)
.L_28:
        /*00ac*/ 	.word	0x00000000
        /*00b0*/ 	.short	0x0003
        /*00b2*/ 	.short	0x0018
        /*00b4*/ 	.byte	0x00, 0xf0, 0x11, 0x00


	//----- nvinfo : EIATTR_KPARAM_INFO
	.align		4
.L_29:
        /*00b8*/ 	.byte	0x04, 0x17
        /*00ba*/ 	.short	(.L_31 - .L_30)
.L_30:
        /*00bc*/ 	.word	0x00000000
        /*00c0*/ 	.short	0x0002
        /*00c2*/ 	.short	0x0010
        /*00c4*/ 	.byte	0x00, 0xf4, 0x21, 0x00


	//----- nvinfo : EIATTR_KPARAM_INFO
	.align		4
.L_31:
        /*00c8*/ 	.byte	0x04, 0x17
        /*00ca*/ 	.short	(.L_33 - .L_32)
.L_32:
        /*00cc*/ 	.word	0x00000000
        /*00d0*/ 	.short	0x0001
        /*00d2*/ 	.short	0x0008
        /*00d4*/ 	.byte	0x00, 0xf4, 0x21, 0x00


	//----- nvinfo : EIATTR_KPARAM_INFO
	.align		4
.L_33:
        /*00d8*/ 	.byte	0x04, 0x17
        /*00da*/ 	.short	(.L_35 - .L_34)
.L_34:
        /*00dc*/ 	.word	0x00000000
        /*00e0*/ 	.short	0x0000
        /*00e2*/ 	.short	0x0000
        /*00e4*/ 	.byte	0x00, 0xf4, 0x21, 0x00


	//----- nvinfo : EIATTR_SPARSE_MMA_MASK
	.align		4
.L_35:
        /*00e8*/ 	.byte	0x03, 0x50
        /*00ea*/ 	.short	0x0000


	//----- nvinfo : EIATTR_MAXREG_COUNT
	.align		4
        /*00ec*/ 	.byte	0x03, 0x1b
        /*00ee*/ 	.short	0x00ff


	//----- nvinfo : EIATTR_NUM_BARRIERS
	.align		4
        /*00f0*/ 	.byte	0x02, 0x4c
        /*00f2*/ 	.byte	0x01
	.zero		1


	//----- nvinfo : EIATTR_ANNOTATIONS
	.align		4
        /*00f4*/ 	.byte	0x04, 0x55
        /*00f6*/ 	.short	(.L_37 - .L_36)


	//   ....[0]....
.L_36:
        /*00f8*/ 	.word	0x00000001
        /*00fc*/ 	.byte	0xa0, 0x00, 0x00, 0x00, 0x01, 0x00, 0x00, 0x00, 0xe0, 0x00, 0x00, 0x00, 0x01, 0x00, 0x00, 0x00
        /* <DEDUP_REMOVED lines=466> */
        /*1e2c*/ 	.byte	0x60, 0xbd, 0x00, 0x00, 0x01, 0x00, 0x00, 0x00, 0x90, 0xbd, 0x00, 0x00


	//----- nvinfo : EIATTR_MERCURY_ISA_VERSION
	.align		4
.L_37:
        /*1e38*/ 	.byte	0x03, 0x5f
        /*1e3a*/ 	.short	0x0101


	//----- nvinfo : EIATTR_EXIT_INSTR_OFFSETS
	.align		4
        /*1e3c*/ 	.byte	0x04, 0x1c
        /*1e3e*/ 	.short	(.L_39 - .L_38)


	//   ....[0]....
.L_38:
        /*1e40*/ 	.word	0x00015da0


	//   ....[1]....
        /*1e44*/ 	.word	0x00015dc0


	//----- nvinfo : EIATTR_REQNTID
	.align		4
.L_39:
        /*1e48*/ 	.byte	0x04, 0x10
        /*1e4a*/ 	.short	(.L_41 - .L_40)
.L_40:
        /*1e4c*/ 	.word	0x00000080
        /*1e50*/ 	.word	0x00000001
        /*1e54*/ 	.word	0x00000001


	//----- nvinfo : EIATTR_CBANK_PARAM_SIZE
	.align		4
.L_41:
        /*1e58*/ 	.byte	0x03, 0x19
        /*1e5a*/ 	.short	0x0050


	//----- nvinfo : EIATTR_PARAM_CBANK
	.align		4
        /*1e5c*/ 	.byte	0x04, 0x0a
        /*1e5e*/ 	.short	(.L_43 - .L_42)
	.align		4
.L_42:
        /*1e60*/ 	.word	index@(.nv.constant0.matmul_kernel)
        /*1e64*/ 	.short	0x0210
        /*1e66*/ 	.short	0x0050


	//----- nvinfo : EIATTR_SW_WAR
	.align		4
.L_43:
        /*1e68*/ 	.byte	0x04, 0x36
        /*1e6a*/ 	.short	(.L_45 - .L_44)
.L_44:
        /*1e6c*/ 	.word	0x00000008
.L_45:


//--------------------- .nv.callgraph             --------------------------
	.section	.nv.callgraph,"",@"SHT_CUDA_CALLGRAPH"
	.align	4
	.sectionentsize	8
	.align		4
        /*0000*/ 	.word	0x00000000
	.align		4
        /*0004*/ 	.word	0xffffffff
	.align		4
        /*0008*/ 	.word	0x00000000
	.align		4
        /*000c*/ 	.word	0xfffffffe
	.align		4
        /*0010*/ 	.word	0x00000000
	.align		4
        /*0014*/ 	.word	0xfffffffd
	.align		4
        /*0018*/ 	.word	0x00000000
	.align		4
        /*001c*/ 	.word	0xfffffffc


//--------------------- .text.matmul_kernel       --------------------------
	.section	.text.matmul_kernel,"ax",@progbits
	.align	128
        .global         matmul_kernel
        .type           matmul_kernel,@function
        .size           matmul_kernel,(.L_x_3 - matmul_kernel)
        .other          matmul_kernel,@"STO_CUDA_ENTRY STV_DEFAULT"
matmul_kernel:
.text.matmul_kernel:
[----:B------:R-:W0:Y:S08]  /*0000*/  LDC R1, c[0x0][0x28] ;  /* 0x00000a00ff017b82 */ /* 0x000e300000000800 */
[----:B------:R-:W1:Y:S01]  /*0010*/  LDC.64 R2, c[0x0][0x228] ;  /* 0x00008a00ff027b82 */ /* 0x000e620000000a00 */
[----:B------:R-:W2:Y:S01]  /*0020*/  S2R R7, SR_CTAID.X ;  /* 0x0000000000077919 */ /* 0x000ea20000002500 */
[----:B0-----:R-:W-:Y:S01]  /*0030*/  VIADD R1, R1, 0xfffffa98 ;  /* 0xfffffa9801017836 */ /* 0x001fe20000000000 */
[----:B------:R-:W-:Y:S01]  /*0040*/  UMOV UR4, 0x400 ;  /* 0x0000040000047882 */ /* 0x000fe20000000000 */
[----:B------:R-:W-:Y:S01]  /*0050*/  ULDC.64 UR12, c[0x0][0x208] ;  /* 0x00008200000c7ab9 */ /* 0x000fe20000000a00 */
[----:B------:R-:W0:Y:S01]  /*0060*/  S2R R154, SR_TID.X ;  /* 0x00000000009a7919 */ /* 0x000e220000002100 */
[----:B------:R-:W-:-:S02]  /*0070*/  CS2R R24, SRZ ;  /* 0x0000000000187805 */ /* 0x000fc4000001ff00 */
[----:B------:R-:W-:Y:S01]  /*0080*/  CS2R R26, SRZ ;  /* 0x00000000001a7805 */ /* 0x000fe2000001ff00 */
[----:B------:R-:W3:Y:S01]  /*0090*/  LDC R190, c[0x0][0x230] ;  /* 0x00008c00ffbe7b82 */ /* 0x000ee20000000800 */
[----:B------:R4:W-:Y:S01]  /*00a0*/  STL [R1], RZ ;  /* 0x000000ff01007387 */ /* 0x0009e20000100800 */
[----:B------:R-:W-:Y:S02]  /*00b0*/  CS2R R28, SRZ ;  /* 0x00000000001c7805 */ /* 0x000fe4000001ff00 */
[----:B------:R-:W-:Y:S02]  /*00c0*/  CS2R R30, SRZ ;  /* 0x00000000001e7805 */ /* 0x000fe4000001ff00 */
[----:B------:R-:W-:Y:S01]  /*00d0*/  CS2R R32, SRZ ;  /* 0x0000000000207805 */ /* 0x000fe2000001ff00 */
[----:B------:R4:W-:Y:S01]  /*00e0*/  STL [R1+0x4], RZ ;  /* 0x000004ff01007387 */ /* 0x0009e20000100800 */
[----:B------:R-:W-:Y:S02]  /*00f0*/  CS2R R34, SRZ ;  /* 0x0000000000227805 */ /* 0x000fe4000001ff00 */
[----:B------:R-:W-:Y:S01]  /*0100*/  CS2R R36, SRZ ;  /* 0x0000000000247805 */ /* 0x000fe2000001ff00 */
[----:B------:R-:W5:Y:S01]  /*0110*/  S2UR UR6, SR_CgaCtaId ;  /* 0x00000000000679c3 */ /* 0x000f620000008800 */
[----:B------:R4:W-:Y:S01]  /*0120*/  STL [R1+0x8], RZ ;  /* 0x000008ff01007387 */ /* 0x0009e20000100800 */
[----:B------:R-:W-:-:S02]  /*0130*/  CS2R R38, SRZ ;  /* 0x0000000000267805 */ /* 0x000fc4000001ff00 */
[----:B------:R-:W-:Y:S02]  /*0140*/  CS2R R40, SRZ ;  /* 0x0000000000287805 */ /* 0x000fe4000001ff00 */
[----:B------:R-:W-:Y:S01]  /*0150*/  CS2R R42, SRZ ;  /* 0x00000000002a7805 */ /* 0x000fe2000001ff00 */
[----:B------:R4:W-:Y:S01]  /*0160*/  STL [R1+0xc], RZ ;  /* 0x00000cff01007387 */ /* 0x0009e20000100800 */
[----:B------:R-:W-:Y:S02]  /*0170*/  CS2R R44, SRZ ;  /* 0x00000000002c7805 */ /* 0x000fe4000001ff00 */
[----:B------:R-:W-:Y:S01]  /*0180*/  CS2R R46, SRZ ;  /* 0x00000000002e7805 */ /* 0x000fe2000001ff00 */
[----:B-1----:R-:W-:Y:S01]  /*0190*/  VIADD R0, R3, 0xff ;  /* 0x000000ff03007836 */ /* 0x002fe20000000000 */
[----:B------:R4:W-:Y:S01]  /*01a0*/  STL [R1+0x10], RZ ;  /* 0x000010ff01007387 */ /* 0x0009e20000100800 */
[----:B------:R-:W-:Y:S02]  /*01b0*/  CS2R R48, SRZ ;  /* 0x0000000000307805 */ /* 0x000fe4000001ff00 */
[----:B------:R-:W-:-:S02]  /*01c0*/  CS2R R50, SRZ ;  /* 0x0000000000327805 */ /* 0x000fc4000001ff00 */
[----:B------:R-:W-:Y:S02]  /*01d0*/  CS2R R52, SRZ ;  /* 0x0000000000347805 */ /* 0x000fe4000001ff00 */
[----:B------:R-:W-:Y:S01]  /*01e0*/  SHF.R.S32.HI R5, RZ, 0x1f, R0 ;  /* 0x0000001fff057819 */ /* 0x000fe20000011400 */
[----:B------:R4:W-:Y:S01]  /*01f0*/  STL [R1+0x14], RZ ;  /* 0x000014ff01007387 */ /* 0x0009e20000100800 */
[----:B------:R-:W-:Y:S01]  /*0200*/  CS2R R54, SRZ ;  /* 0x0000000000367805 */ /* 0x000fe2000001ff00 */
[----:B---3--:R-:W-:Y:S01]  /*0210*/  VIADD R190, R190, 0x1f ;  /* 0x0000001fbebe7836 */ /* 0x008fe20000000000 */
[----:B------:R-:W-:Y:S01]  /*0220*/  LEA.HI R5, R5, R0, RZ, 0x8 ;  /* 0x0000000005057211 */ /* 0x000fe200078f40ff */
[----:B------:R4:W-:Y:S01]  /*0230*/  STL [R1+0x18], RZ ;  /* 0x000018ff01007387 */ /* 0x0009e20000100800 */
[----:B--2---:R-:W-:Y:S02]  /*0240*/  IABS R10, R7 ;  /* 0x00000007000a7213 */ /* 0x004fe40000000000 */
[----:B------:R-:W-:-:S02]  /*0250*/  CS2R R56, SRZ ;  /* 0x0000000000387805 */ /* 0x000fc4000001ff00 */
[----:B------:R-:W-:Y:S01]  /*0260*/  SHF.R.S32.HI R6, RZ, 0x8, R5 ;  /* 0x00000008ff067819 */ /* 0x000fe20000011405 */
[----:B------:R4:W-:Y:S01]  /*0270*/  STL [R1+0x1c], RZ ;  /* 0x00001cff01007387 */ /* 0x0009e20000100800 */
[----:B0-----:R-:W-:Y:S01]  /*0280*/  LOP3.LUT R153, R154, 0x7f, RZ, 0xc0, !PT ;  /* 0x0000007f9a997812 */ /* 0x001fe200078ec0ff */
[----:B-----5:R-:W-:Y:S01]  /*0290*/  ULEA UR6, UR6, UR4, 0x18 ;  /* 0x0000000406067291 */ /* 0x020fe2000f8ec03f */
[-C--:B------:R-:W-:Y:S01]  /*02a0*/  IABS R9, R6.reuse ;  /* 0x0000000600097213 */ /* 0x080fe20000000000 */
[----:B------:R4:W-:Y:S01]  /*02b0*/  STL [R1+0x20], RZ ;  /* 0x000020ff01007387 */ /* 0x0009e20000100800 */
[----:B------:R-:W-:Y:S02]  /*02c0*/  IABS R12, R6 ;  /* 0x00000006000c7213 */ /* 0x000fe40000000000 */
[----:B------:R-:W-:Y:S01]  /*02d0*/  CS2R R58, SRZ ;  /* 0x00000000003a7805 */ /* 0x000fe2000001ff00 */
[----:B------:R-:W0:Y:S01]  /*02e0*/  I2F.RP R0, R9 ;  /* 0x0000000900007306 */ /* 0x000e220000209400 */
[----:B------:R4:W-:Y:S01]  /*02f0*/  STL [R1+0x24], RZ ;  /* 0x000024ff01007387 */ /* 0x0009e20000100800 */
[----:B------:R-:W-:-:S02]  /*0300*/  CS2R R60, SRZ ;  /* 0x00000000003c7805 */ /* 0x000fc4000001ff00 */
[----:B------:R-:W-:Y:S02]  /*0310*/  CS2R R62, SRZ ;  /* 0x00000000003e7805 */ /* 0x000fe4000001ff00 */
[----:B------:R-:W-:Y:S01]  /*0320*/  CS2R R64, SRZ ;  /* 0x0000000000407805 */ /* 0x000fe2000001ff00 */
[----:B------:R4:W-:Y:S01]  /*0330*/  STL [R1+0x28], RZ ;  /* 0x000028ff01007387 */ /* 0x0009e20000100800 */
[----:B------:R-:W-:Y:S02]  /*0340*/  CS2R R66, SRZ ;  /* 0x0000000000427805 */ /* 0x000fe4000001ff00 */
[----:B------:R-:W-:Y:S02]  /*0350*/  CS2R R68, SRZ ;  /* 0x0000000000447805 */ /* 0x000fe4000001ff00 */
[----:B------:R-:W-:Y:S01]  /*0360*/  CS2R R70, SRZ ;  /* 0x0000000000467805 */ /* 0x000fe2000001ff00 */
[----:B------:R4:W-:Y:S01]  /*0370*/  STL [R1+0x2c], RZ ;  /* 0x00002cff01007387 */ /* 0x0009e20000100800 */
[----:B------:R-:W-:-:S02]  /*0380*/  CS2R R72, SRZ ;  /* 0x0000000000487805 */ /* 0x000fc4000001ff00 */
[----:B------:R-:W-:Y:S02]  /*0390*/  CS2R R74, SRZ ;  /* 0x00000000004a7805 */ /* 0x000fe4000001ff00 */
[----:B------:R-:W-:Y:S01]  /*03a0*/  CS2R R76, SRZ ;  /* 0x00000000004c7805 */ /* 0x000fe2000001ff00 */
[----:B------:R4:W-:Y:S01]  /*03b0*/  STL [R1+0x30], RZ ;  /* 0x000030ff01007387 */ /* 0x0009e20000100800 */
[----:B------:R-:W-:Y:S01]  /*03c0*/  CS2R R78, SRZ ;  /* 0x00000000004e7805 */ /* 0x000fe2000001ff00 */
[----:B0-----:R-:W0:Y:S01]  /*03d0*/  MUFU.RCP R0, R0 ;  /* 0x0000000000007308 */ /* 0x001e220000001000 */
[----:B------:R-:W-:Y:S01]  /*03e0*/  CS2R R80, SRZ ;  /* 0x0000000000507805 */ /* 0x000fe2000001ff00 */
[----:B------:R4:W-:Y:S01]  /*03f0*/  STL [R1+0x34], RZ ;  /* 0x000034ff01007387 */ /* 0x0009e20000100800 */
[----:B------:R-:W-:Y:S02]  /*0400*/  CS2R R82, SRZ ;  /* 0x0000000000527805 */ /* 0x000fe4000001ff00 */
[----:B------:R-:W-:-:S02]  /*0410*/  CS2R R84, SRZ ;  /* 0x0000000000547805 */ /* 0x000fc4000001ff00 */
[----:B------:R-:W-:Y:S01]  /*0420*/  CS2R R86, SRZ ;  /* 0x0000000000567805 */ /* 0x000fe2000001ff00 */
[----:B------:R4:W-:Y:S01]  /*0430*/  STL [R1+0x38], RZ ;  /* 0x000038ff01007387 */ /* 0x0009e20000100800 */
[----:B------:R-:W-:Y:S02]  /*0440*/  CS2R R88, SRZ ;  /* 0x0000000000587805 */ /* 0x000fe4000001ff00 */
[----:B------:R-:W-:Y:S02]  /*0450*/  CS2R R90, SRZ ;  /* 0x00000000005a7805 */ /* 0x000fe4000001ff00 */
[----:B------:R-:W-:Y:S01]  /*0460*/  CS2R R92, SRZ ;  /* 0x00000000005c7805 */ /* 0x000fe2000001ff00 */
[----:B------:R4:W-:Y:S01]  /*0470*/  STL [R1+0x3c], RZ ;  /* 0x00003cff01007387 */ /* 0x0009e20000100800 */
[----:B------:R-:W-:Y:S02]  /*0480*/  CS2R R94, SRZ ;  /* 0x00000000005e7805 */ /* 0x000fe4000001ff00 */
[----:B------:R-:W-:-:S02]  /*0490*/  CS2R R96, SRZ ;  /* 0x0000000000607805 */ /* 0x000fc4000001ff00 */
[----:B------:R-:W-:Y:S01]  /*04a0*/  CS2R R98, SRZ ;  /* 0x0000000000627805 */ /* 0x000fe2000001ff00 */
[----:B------:R4:W-:Y:S01]  /*04b0*/  STL [R1+0x40], RZ ;  /* 0x000040ff01007387 */ /* 0x0009e20000100800 */
[----:B------:R-:W-:Y:S02]  /*04c0*/  CS2R R100, SRZ ;  /* 0x0000000000647805 */ /* 0x000fe4000001ff00 */
[----:B------:R-:W-:Y:S01]  /*04d0*/  CS2R R102, SRZ ;  /* 0x0000000000667805 */ /* 0x000fe2000001ff00 */
[----:B0-----:R-:W-:Y:S01]  /*04e0*/  VIADD R4, R0, 0xffffffe ;  /* 0x0ffffffe00047836 */ /* 0x001fe20000000000 */
[----:B------:R4:W-:Y:S01]  /*04f0*/  STL [R1+0x44], RZ ;  /* 0x000044ff01007387 */ /* 0x0009e20000100800 */
[----:B------:R-:W-:Y:S01]  /*0500*/  IMAD.MOV R0, RZ, RZ, -R12 ;  /* 0x000000ffff007224 */ /* 0x000fe200078e0a0c */
[----:B------:R-:W-:Y:S01]  /*0510*/  CS2R R104, SRZ ;  /* 0x0000000000687805 */ /* 0x000fe2000001ff00 */
[----:B------:R0:W1:Y:S01]  /*0520*/  F2I.FTZ.U32.TRUNC.NTZ R5, R4 ;  /* 0x0000000400057305 */ /* 0x000062000021f000 */
        /* <DEDUP_REMOVED lines=8> */
[----:B0-----:R-:W-:Y:S01]  /*05b0*/  IMAD.MOV.U32 R4, RZ, RZ, RZ ;  /* 0x000000ffff047224 */ /* 0x001fe200078e00ff */
[----:B------:R4:W-:Y:S01]  /*05c0*/  STL [R1+0x50], RZ ;  /* 0x000050ff01007387 */ /* 0x0009e20000100800 */
[----:B------:R-:W-:-:S02]  /*05d0*/  CS2R R118, SRZ ;  /* 0x0000000000767805 */ /* 0x000fc4000001ff00 */
[----:B------:R-:W-:Y:S02]  /*05e0*/  CS2R R120, SRZ ;  /* 0x0000000000787805 */ /* 0x000fe4000001ff00 */
[----:B------:R-:W-:Y:S01]  /*05f0*/  CS2R R122, SRZ ;  /* 0x00000000007a7805 */ /* 0x000fe2000001ff00 */
[----:B------:R4:W-:Y:S01]  /*0600*/  STL [R1+0x54], RZ ;  /* 0x000054ff01007387 */ /* 0x0009e20000100800 */
[--C-:B-1----:R-:W-:Y:S01]  /*0610*/  IMAD.MOV R8, RZ, RZ, -R5.reuse ;  /* 0x000000ffff087224 */ /* 0x102fe200078e0a05 */
[----:B------:R-:W-:Y:S02]  /*0620*/  CS2R R124, SRZ ;  /* 0x00000000007c7805 */ /* 0x000fe4000001ff00 */
[----:B------:R-:W-:Y:S01]  /*0630*/  CS2R R126, SRZ ;  /* 0x00000000007e7805 */ /* 0x000fe2000001ff00 */
[----:B------:R4:W-:Y:S01]  /*0640*/  STL [R1+0x58], RZ ;  /* 0x000058ff01007387 */ /* 0x0009e20000100800 */
[----:B------:R-:W-:Y:S01]  /*0650*/  IMAD R11, R8, R9, RZ ;  /* 0x00000009080b7224 */ /* 0x000fe200078e02ff */
[----:B------:R-:W-:Y:S01]  /*0660*/  CS2R R128, SRZ ;  /* 0x0000000000807805 */ /* 0x000fe2000001ff00 */
[----:B------:R-:W-:Y:S01]  /*0670*/  IMAD.MOV.U32 R8, RZ, RZ, R10 ;  /* 0x000000ffff087224 */ /* 0x000fe200078e000a */
[----:B------:R4:W-:Y:S01]  /*0680*/  STL [R1+0x5c], RZ ;  /* 0x00005cff01007387 */ /* 0x0009e20000100800 */
[----:B------:R-:W-:Y:S01]  /*0690*/  IMAD.HI.U32 R5, R5, R11, R4 ;  /* 0x0000000b05057227 */ /* 0x000fe200078e0004 */
[----:B------:R-:W-:-:S02]  /*06a0*/  CS2R R130, SRZ ;  /* 0x0000000000827805 */ /* 0x000fc4000001ff00 */
[----:B------:R-:W-:Y:S01]  /*06b0*/  CS2R R132, SRZ ;  /* 0x0000000000847805 */ /* 0x000fe2000001ff00 */
[----:B------:R4:W-:Y:S01]  /*06c0*/  STL [R1+0x60], RZ ;  /* 0x000060ff01007387 */ /* 0x0009e20000100800 */
[----:B------:R-:W-:Y:S02]  /*06d0*/  CS2R R134, SRZ ;  /* 0x0000000000867805 */ /* 0x000fe4000001ff00 */
[----:B------:R-:W-:Y:S01]  /*06e0*/  CS2R R136, SRZ ;  /* 0x0000000000887805 */ /* 0x000fe2000001ff00 */
[----:B------:R-:W-:Y:S01]  /*06f0*/  IMAD.HI.U32 R5, R5, R8, RZ ;  /* 0x0000000805057227 */ /* 0x000fe200078e00ff */
[----:B------:R4:W-:Y:S01]  /*0700*/  STL [R1+0x64], RZ ;  /* 0x000064ff01007387 */ /* 0x0009e20000100800 */
[----:B------:R-:W-:Y:S02]  /*0710*/  CS2R R138, SRZ ;  /* 0x00000000008a7805 */ /* 0x000fe4000001ff00 */
[----:B------:R-:W-:Y:S01]  /*0720*/  CS2R R140, SRZ ;  /* 0x00000000008c7805 */ /* 0x000fe2000001ff00 */
[----:B------:R-:W-:Y:S01]  /*0730*/  IMAD R0, R5, R0, R8 ;  /* 0x0000000005007224 */ /* 0x000fe200078e0208 */
[----:B------:R4:W-:Y:S01]  /*0740*/  STL [R1+0x68], RZ ;  /* 0x000068ff01007387 */ /* 0x0009e20000100800 */
[----:B------:R-:W-:-:S02]  /*0750*/  CS2R R142, SRZ ;  /* 0x00000000008e7805 */ /* 0x000fc4000001ff00 */
[----:B------:R-:W-:Y:S02]  /*0760*/  CS2R R144, SRZ ;  /* 0x0000000000907805 */ /* 0x000fe4000001ff00 */
[----:B------:R-:W-:Y:S02]  /*0770*/  CS2R R146, SRZ ;  /* 0x0000000000927805 */ /* 0x000fe4000001ff00 */
[----:B------:R-:W-:Y:S01]  /*0780*/  ISETP.GT.U32.AND P1, PT, R9, R0, PT ;  /* 0x000000000900720c */ /* 0x000fe20003f24070 */
[----:B------:R4:W-:Y:S01]  /*0790*/  STL [R1+0x6c], RZ ;  /* 0x00006cff01007387 */ /* 0x0009e20000100800 */
[----:B------:R-:W-:Y:S02]  /*07a0*/  CS2R R148, SRZ ;  /* 0x0000000000947805 */ /* 0x000fe4000001ff00 */
[----:B------:R-:W-:Y:S01]  /*07b0*/  CS2R R150, SRZ ;  /* 0x0000000000967805 */ /* 0x000fe2000001ff00 */
[----:B------:R4:W-:Y:S04]  /*07c0*/  STL [R1+0x70], RZ ;  /* 0x000070ff01007387 */ /* 0x0009e80000100800 */
[----:B------:R4:W-:Y:S04]  /*07d0*/  STL [R1+0x74], RZ ;  /* 0x000074ff01007387 */ /* 0x0009e80000100800 */
[----:B------:R-:W-:Y:S01]  /*07e0*/  @!P1 IMAD.IADD R0, R0, 0x1, -R9 ;  /* 0x0000000100009824 */ /* 0x000fe200078e0a09 */
[----:B------:R4:W-:Y:S01]  /*07f0*/  STL [R1+0x78], RZ ;  /* 0x000078ff01007387 */ /* 0x0009e20000100800 */
[----:B------:R-:W-:Y:S01]  /*0800*/  @!P1 VIADD R5, R5, 0x1 ;  /* 0x0000000105059836 */ /* 0x000fe20000000000 */
[----:B------:R-:W-:-:S02]  /*0810*/  ISETP.NE.AND P1, PT, R6, RZ, PT ;  /* 0x000000ff0600720c */ /* 0x000fc40003f25270 */
[----:B------:R-:W-:Y:S01]  /*0820*/  ISETP.GE.U32.AND P0, PT, R0, R9, PT ;  /* 0x000000090000720c */ /* 0x000fe20003f06070 */
[----:B------:R4:W-:Y:S01]  /*0830*/  STL [R1+0x7c], RZ ;  /* 0x00007cff01007387 */ /* 0x0009e20000100800 */
[----:B------:R-:W-:-:S03]  /*0840*/  LOP3.LUT R0, R7, R6, RZ, 0x3c, !PT ;  /* 0x0000000607007212 */ /* 0x000fc600078e3cff */
[----:B------:R4:W-:Y:S01]  /*0850*/  STL [R1+0x80], RZ ;  /* 0x000080ff01007387 */ /* 0x0009e20000100800 */
[----:B------:R-:W-:Y:S01]  /*0860*/  ISETP.GE.AND P2, PT, R0, RZ, PT ;  /* 0x000000ff0000720c */ /* 0x000fe20003f46270 */
[----:B------:R-:W-:Y:S02]  /*0870*/  VIADD R0, R2, 0x7f ;  /* 0x0000007f02007836 */ /* 0x000fe40000000000 */
[----:B------:R4:W-:Y:S04]  /*0880*/  STL [R1+0x84], RZ ;  /* 0x000084ff01007387 */ /* 0x0009e80000100800 */
[----:B------:R-:W-:Y:S01]  /*0890*/  @P0 VIADD R5, R5, 0x1 ;  /* 0x0000000105050836 */ /* 0x000fe20000000000 */
[----:B------:R4:W-:Y:S03]  /*08a0*/  STL [R1+0x88], RZ ;  /* 0x000088ff01007387 */ /* 0x0009e60000100800 */
[----:B------:R-:W-:Y:S01]  /*08b0*/  IMAD.MOV.U32 R10, RZ, RZ, R5 ;  /* 0x000000ffff0a7224 */ /* 0x000fe200078e0005 */
[----:B------:R-:W-:Y:S01]  /*08c0*/  SHF.R.S32.HI R5, RZ, 0x1f, R0 ;  /* 0x0000001fff057819 */ /* 0x000fe20000011400 */
[----:B------:R4:W-:Y:S02]  /*08d0*/  STL [R1+0x8c], RZ ;  /* 0x00008cff01007387 */ /* 0x0009e40000100800 */
[----:B------:R-:W-:Y:S01]  /*08e0*/  @!P2 IMAD.MOV R10, RZ, RZ, -R10 ;  /* 0x000000ffff0aa224 */ /* 0x000fe200078e0a0a */
[----:B------:R-:W-:Y:S01]  /*08f0*/  LEA.HI R5, R5, R0, RZ, 0x7 ;  /* 0x0000000005057211 */ /* 0x000fe200078f38ff */
[----:B------:R4:W-:Y:S01]  /*0900*/  STL [R1+0x90], RZ ;  /* 0x000090ff01007387 */ /* 0x0009e20000100800 */
[----:B------:R-:W-:-:S03]  /*0910*/  @!P1 LOP3.LUT R10, RZ, R6, RZ, 0x33, !PT ;  /* 0x00000006ff0a9212 */ /* 0x000fc600078e33ff */
[----:B------:R4:W-:Y:S01]  /*0920*/  STL [R1+0x94], RZ ;  /* 0x000094ff01007387 */ /* 0x0009e20000100800 */
[----:B------:R-:W-:Y:S01]  /*0930*/  LEA.HI.SX32 R5, R5, -R10, 0x19 ;  /* 0x8000000a05057211 */ /* 0x000fe200078fcaff */
[----:B------:R-:W-:Y:S02]  /*0940*/  IMAD.MOV R8, RZ, RZ, -R10 ;  /* 0x000000ffff087224 */ /* 0x000fe400078e0a0a */
[----:B------:R4:W-:Y:S01]  /*0950*/  STL [R1+0x98], RZ ;  /* 0x000098ff01007387 */ /* 0x0009e20000100800 */
[----:B------:R-:W-:Y:S01]  /*0960*/  VIMNMX R11, R5, 0x1, PT ;  /* 0x00000001050b7848 */ /* 0x000fe20003fe0100 */
[----:B------:R-:W-:Y:S02]  /*0970*/  IMAD R8, R6, R8, R7 ;  /* 0x0000000806087224 */ /* 0x000fe400078e0207 */
[----:B------:R4:W-:Y:S01]  /*0980*/  STL [R1+0x9c], RZ ;  /* 0x00009cff01007387 */ /* 0x0009e20000100800 */
[-C--:B------:R-:W-:Y:S02]  /*0990*/  IABS R9, R11.reuse ;  /* 0x0000000b00097213 */ /* 0x080fe40000000000 */
[----:B------:R-:W-:Y:S01]  /*09a0*/  IABS R13, R11 ;  /* 0x0000000b000d7213 */ /* 0x000fe20000000000 */
[----:B------:R4:W-:Y:S01]  /*09b0*/  STL [R1+0xa0], RZ ;  /* 0x0000a0ff01007387 */ /* 0x0009e20000100800 */
[----:B------:R-:W0:Y:S03]  /*09c0*/  I2F.RP R0, R9 ;  /* 0x0000000900007306 */ /* 0x000e260000209400 */
[----:B------:R4:W-:Y:S04]  /*09d0*/  STL [R1+0xa4], RZ ;  /* 0x0000a4ff01007387 */ /* 0x0009e80000100800 */
[----:B------:R4:W-:Y:S04]  /*09e0*/  STL [R1+0xa8], RZ ;  /* 0x0000a8ff01007387 */ /* 0x0009e80000100800 */
[----:B------:R4:W-:Y:S01]  /*09f0*/  STL [R1+0xac], RZ ;  /* 0x0000acff01007387 */ /* 0x0009e20000100800 */
[----:B0-----:R-:W0:Y:S03]  /*0a00*/  MUFU.RCP R0, R0 ;  /* 0x0000000000007308 */ /* 0x001e260000001000 */
[----:B------:R4:W-:Y:S04]  /*0a10*/  STL [R1+0xb0], RZ ;  /* 0x0000b0ff01007387 */ /* 0x0009e80000100800 */
[----:B------:R4:W-:Y:S04]  /*0a20*/  STL [R1+0xb4], RZ ;  /* 0x0000b4ff01007387 */ /* 0x0009e80000100800 */
[----:B------:R4:W-:Y:S04]  /*0a30*/  STL [R1+0xb8], RZ ;  /* 0x0000b8ff01007387 */ /* 0x0009e80000100800 */
[----:B------:R4:W-:Y:S01]  /*0a40*/  STL [R1+0xbc], RZ ;  /* 0x0000bcff01007387 */ /* 0x0009e20000100800 */
[----:B0-----:R-:W-:-:S03]  /*0a50*/  VIADD R4, R0, 0xffffffe ;  /* 0x0ffffffe00047836 */ /* 0x001fc60000000000 */
[----:B------:R4:W-:Y:S01]  /*0a60*/  STL [R1+0xc0], RZ ;  /* 0x0000c0ff01007387 */ /* 0x0009e20000100800 */
[----:B------:R-:W-:Y:S01]  /*0a70*/  IMAD.MOV R0, RZ, RZ, -R13 ;  /* 0x000000ffff007224 */ /* 0x000fe200078e0a0d */
[----:B------:R0:W1:Y:S02]  /*0a80*/  F2I.FTZ.U32.TRUNC.NTZ R5, R4 ;  /* 0x0000000400057305 */ /* 0x000064000021f000 */
[----:B------:R4:W-:Y:S04]  /*0a90*/  STL [R1+0xc4], RZ ;  /* 0x0000c4ff01007387 */ /* 0x0009e80000100800 */
[----:B------:R4:W-:Y:S01]  /*0aa0*/  STL [R1+0xc8], RZ ;  /* 0x0000c8ff01007387 */ /* 0x0009e20000100800 */
[----:B0-----:R-:W-:-:S03]  /*0ab0*/  IMAD.MOV.U32 R4, RZ, RZ, RZ ;  /* 0x000000ffff047224 */ /* 0x001fc600078e00ff */
[----:B------:R4:W-:Y:S04]  /*0ac0*/  STL [R1+0xcc], RZ ;  /* 0x0000ccff01007387 */ /* 0x0009e80000100800 */
[----:B------:R4:W-:Y:S01]  /*0ad0*/  STL [R1+0xd0], RZ ;  /* 0x0000d0ff01007387 */ /* 0x0009e20000100800 */
[----:B-1----:R-:W-:-:S03]  /*0ae0*/  IMAD.MOV R12, RZ, RZ, -R5 ;  /* 0x000000ffff0c7224 */ /* 0x002fc600078e0a05 */
[----:B------:R4:W-:Y:S01]  /*0af0*/  STL [R1+0xd4], RZ ;  /* 0x0000d4ff01007387 */ /* 0x0009e20000100800 */
[----:B------:R-:W-:Y:S01]  /*0b00*/  IMAD.MOV.U32 R6, RZ, RZ, R12 ;  /* 0x000000ffff067224 */ /* 0x000fe200078e000c */
[----:B------:R-:W-:Y:S02]  /*0b10*/  IABS R12, R8 ;  /* 0x00000008000c7213 */ /* 0x000fe40000000000 */
[----:B------:R4:W-:Y:S01]  /*0b20*/  STL [R1+0xd8], RZ ;  /* 0x0000d8ff01007387 */ /* 0x0009e20000100800 */
[----:B------:R-:W-:Y:S02]  /*0b30*/  IMAD R7, R6, R9, RZ ;  /* 0x0000000906077224 */ /* 0x000fe400078e02ff */
[----:B------:R-:W-:Y:S01]  /*0b40*/  IMAD.MOV.U32 R6, RZ, RZ, R12 ;  /* 0x000000ffff067224 */ /* 0x000fe200078e000c */
[----:B------:R4:W-:Y:S01]  /*0b50*/  STL [R1+0xdc], RZ ;  /* 0x0000dcff01007387 */ /* 0x0009e20000100800 */
[----:B------:R-:W-:Y:S01]  /*0b60*/  IMAD.HI.U32 R5, R5, R7, R4 ;  /* 0x0000000705057227 */ /* 0x000fe200078e0004 */
[----:B------:R-:W-:-:S02]  /*0b70*/  LOP3.LUT R12, R154, 0x60, RZ, 0xc0, !PT ;  /* 0x000000609a0c7812 */ /* 0x000fc400078ec0ff */
[----:B------:R4:W-:Y:S03]  /*0b80*/  STL [R1+0xe0], RZ ;  /* 0x0000e0ff01007387 */ /* 0x0009e60000100800 */
[----:B------:R-:W-:Y:S01]  /*0b90*/  IMAD.HI.U32 R5, R5, R6, RZ ;  /* 0x0000000605057227 */ /* 0x000fe200078e00ff */
[----:B------:R4:W-:Y:S03]  /*0ba0*/  STL [R1+0xe4], RZ ;  /* 0x0000e4ff01007387 */ /* 0x0009e60000100800 */
[----:B------:R-:W-:Y:S01]  /*0bb0*/  IMAD R0, R5, R0, R6 ;  /* 0x0000000005007224 */ /* 0x000fe200078e0206 */
[----:B------:R4:W-:Y:S04]  /*0bc0*/  STL [R1+0xe8], RZ ;  /* 0x0000e8ff01007387 */ /* 0x0009e80000100800 */
[----:B------:R4:W-:Y:S01]  /*0bd0*/  STL [R1+0xec], RZ ;  /* 0x0000ecff01007387 */ /* 0x0009e20000100800 */
[----:B------:R-:W-:-:S03]  /*0be0*/  ISETP.GT.U32.AND P1, PT, R9, R0, PT ;  /* 0x000000000900720c */ /* 0x000fc60003f24070 */
[----:B------:R4:W-:Y:S04]  /*0bf0*/  STL [R1+0xf0], RZ ;  /* 0x0000f0ff01007387 */ /* 0x0009e80000100800 */
[----:B------:R4:W-:Y:S04]  /*0c00*/  STL [R1+0xf4], RZ ;  /* 0x0000f4ff01007387 */ /* 0x0009e80000100800 */
[----:B------:R4:W-:Y:S02]  /*0c10*/  STL [R1+0xf8], RZ ;  /* 0x0000f8ff01007387 */ /* 0x0009e40000100800 */
[----:B------:R-:W-:-:S02]  /*0c20*/  @!P1 IMAD.IADD R0, R0, 0x1, -R9 ;  /* 0x0000000100009824 */ /* 0x000fc400078e0a09 */
[----:B------:R4:W-:Y:S01]  /*0c30*/  STL [R1+0xfc], RZ ;  /* 0x0000fcff01007387 */ /* 0x0009e20000100800 */
[----:B------:R-:W-:Y:S01]  /*0c40*/  @!P1 VIADD R5, R5, 0x1 ;  /* 0x0000000105059836 */ /* 0x000fe20000000000 */
[----:B------:R-:W-:Y:S02]  /*0c50*/  ISETP.NE.AND P1, PT, R11, RZ, PT ;  /* 0x000000ff0b00720c */ /* 0x000fe40003f25270 */
[----:B------:R4:W-:Y:S01]  /*0c60*/  STL [R1+0x100], RZ ;  /* 0x000100ff01007387 */ /* 0x0009e20000100800 */
[----:B------:R-:W-:Y:S02]  /*0c70*/  ISETP.GE.U32.AND P0, PT, R0, R9, PT ;  /* 0x000000090000720c */ /* 0x000fe40003f06070 */
[-C--:B------:R-:W-:Y:S01]  /*0c80*/  LOP3.LUT R0, R8, R11.reuse, RZ, 0x3c, !PT ;  /* 0x0000000b08007212 */ /* 0x080fe200078e3cff */
[----:B------:R4:W-:Y:S03]  /*0c90*/  STL [R1+0x104], RZ ;  /* 0x000104ff01007387 */ /* 0x0009e60000100800 */
[----:B------:R-:W-:Y:S01]  /*0ca0*/  ISETP.GE.AND P2, PT, R0, RZ, PT ;  /* 0x000000ff0000720c */ /* 0x000fe20003f46270 */
[----:B------:R4:W-:Y:S04]  /*0cb0*/  STL [R1+0x108], RZ ;  /* 0x000108ff01007387 */ /* 0x0009e80000100800 */
[----:B------:R4:W-:Y:S02]  /*0cc0*/  STL [R1+0x10c], RZ ;  /* 0x00010cff01007387 */ /* 0x0009e40000100800 */
[----:B------:R-:W-:Y:S01]  /*0cd0*/  @P0 VIADD R5, R5, 0x1 ;  /* 0x0000000105050836 */ /* 0x000fe20000000000 */
[----:B------:R-:W-:Y:S01]  /*0ce0*/  ISETP.GE.AND P0, PT, R190, 0x20, PT ;  /* 0x00000020be00780c */ /* 0x000fe20003f06270 */
[----:B------:R4:W-:Y:S04]  /*0cf0*/  STL [R1+0x110], RZ ;  /* 0x000110ff01007387 */ /* 0x0009e80000100800 */
[----:B------:R4:W-:Y:S01]  /*0d00*/  STL [R1+0x114], RZ ;  /* 0x000114ff01007387 */ /* 0x0009e20000100800 */
[----:B------:R-:W-:Y:S01]  /*0d10*/  @!P2 IMAD.MOV R5, RZ, RZ, -R5 ;  /* 0x000000ffff05a224 */ /* 0x000fe200078e0a05 */
[----:B------:R-:W-:-:S02]  /*0d20*/  @!P1 LOP3.LUT R5, RZ, R11, RZ, 0x33, !PT ;  /* 0x0000000bff059212 */ /* 0x000fc400078e33ff */
[----:B------:R4:W-:Y:S03]  /*0d30*/  STL [R1+0x118], RZ ;  /* 0x000118ff01007387 */ /* 0x0009e60000100800 */
[----:B------:R-:W-:Y:S01]  /*0d40*/  IMAD.MOV R0, RZ, RZ, -R5 ;  /* 0x000000ffff007224 */ /* 0x000fe200078e0a05 */
[----:B------:R4:W-:Y:S01]  /*0d50*/  STL [R1+0x11c], RZ ;  /* 0x00011cff01007387 */ /* 0x0009e20000100800 */
[----:B------:R-:W-:Y:S02]  /*0d60*/  IMAD.SHL.U32 R4, R5, 0x100, RZ ;  /* 0x0000010005047824 */ /* 0x000fe400078e00ff */
[----:B------:R-:W-:Y:S01]  /*0d70*/  IMAD R0, R11, R0, R8 ;  /* 0x000000000b007224 */ /* 0x000fe200078e0208 */
[----:B------:R4:W-:Y:S03]  /*0d80*/  STL [R1+0x120], RZ ;  /* 0x000120ff01007387 */ /* 0x0009e60000100800 */
[----:B------:R-:W-:Y:S01]  /*0d90*/  IMAD.IADD R0, R10, 0x1, R0 ;  /* 0x000000010a007824 */ /* 0x000fe200078e0200 */
[----:B------:R4:W-:Y:S03]  /*0da0*/  STL [R1+0x124], RZ ;  /* 0x000124ff01007387 */ /* 0x0009e60000100800 */
[----:B------:R-:W-:Y:S01]  /*0db0*/  IMAD R22, R0, 0x80, R153 ;  /* 0x0000008000167824 */ /* 0x000fe200078e0299 */
[----:B------:R4:W-:Y:S04]  /*0dc0*/  STL [R1+0x128], RZ ;  /* 0x000128ff01007387 */ /* 0x0009e80000100800 */
        /* <DEDUP_REMOVED lines=53> */
[----:B------:R4:W-:Y:S01]  /*1120*/  STL [R1+0x308], R22 ;  /* 0x0003081601007387 */ /* 0x0009e20000100800 */
[----:B------:R-:W-:Y:S05]  /*1130*/  @!P0 BRA `(.L_x_0) ;  /* 0x000000a000b08947 */ /* 0x000fea0003800000 */
[----:B------:R-:W-:Y:S01]  /*1140*/  IABS R18, R2 ;  /* 0x0000000200127213 */ /* 0x000fe20000000000 */
[----:B------:R-:W-:Y:S01]  /*1150*/  IMAD.MOV.U32 R8, RZ, RZ, RZ ;  /* 0x000000ffff087224 */ /* 0x000fe200078e00ff */
[----:B------:R-:W-:Y:S01]  /*1160*/  IABS R5, R3 ;  /* 0x0000000300057213 */ /* 0x000fe20000000000 */
[----:B------:R-:W-:Y:S01]  /*1170*/  ULDC UR4, c[0x0][0x240] ;  /* 0x0000900000047ab9 */ /* 0x000fe20000000800 */
[----:B------:R-:W0:Y:S01]  /*1180*/  I2F.RP R10, R18 ;  /* 0x00000012000a7306 */ /* 0x000e220000209400 */
[----:B------:R-:W-:Y:S01]  /*1190*/  IABS R13, R22 ;  /* 0x00000016000d7213 */ /* 0x000fe20000000000 */
[----:B------:R-:W-:Y:S01]  /*11a0*/  ULDC.64 UR10, c[0x0][0x218] ;  /* 0x00008600000a7ab9 */ /* 0x000fe20000000a00 */
[----:B------:R-:W-:Y:S01]  /*11b0*/  ISETP.NE.AND P2, PT, R2, RZ, PT ;  /* 0x000000ff0200720c */ /* 0x000fe20003f45270 */
[----:B------:R-:W-:Y:S01]  /*11c0*/  ULDC UR7, c[0x0][0x234] ;  /* 0x00008d0000077ab9 */ /* 0x000fe20000000800 */
[----:B------:R-:W-:Y:S01]  /*11d0*/  ULDC UR5, c[0x0][0x23c] ;  /* 0x00008f0000057ab9 */ /* 0x000fe20000000800 */
[----:B------:R-:W-:Y:S01]  /*11e0*/  ULDC.64 UR8, c[0x0][0x210] ;  /* 0x0000840000087ab9 */ /* 0x000fe20000000a00 */
[----:B------:R-:W-:Y:S01]  /*11f0*/  USHF.L.U32 UR14, UR5, 0x5, URZ ;  /* 0x00000005050e7899 */ /* 0x000fe2000800063f */
[----:B------:R-:W1:Y:S01]  /*1200*/  I2F.RP R0, R5 ;  /* 0x0000000500007306 */ /* 0x000e620000209400 */
[----:B------:R-:W-:Y:S01]  /*1210*/  ULDC UR15, c[0x0][0x230] ;  /* 0x00008c00000f7ab9 */ /* 0x000fe20000000800 */
[----:B------:R-:W-:-:S02]  /*1220*/  LOP3.LUT R189, R153, 0x10, RZ, 0x3c, !PT ;  /* 0x0000001099bd7812 */ /* 0x000fc400078e3cff */
[----:B------:R-:W-:Y:S02]  /*1230*/  CS2R R98, SRZ ;  /* 0x0000000000627805 */ /* 0x000fe4000001ff00 */
[----:B------:R-:W-:Y:S02]  /*1240*/  CS2R R100, SRZ ;  /* 0x0000000000647805 */ /* 0x000fe4000001ff00 */
[----:B------:R-:W-:Y:S02]  /*1250*/  CS2R R102, SRZ ;  /* 0x0000000000667805 */ /* 0x000fe4000001ff00 */
[----:B------:R-:W-:Y:S02]  /*1260*/  CS2R R104, SRZ ;  /* 0x0000000000687805 */ /* 0x000fe4000001ff00 */
[----:B------:R-:W-:Y:S01]  /*1270*/  CS2R R106, SRZ ;  /* 0x00000000006a7805 */ /* 0x000fe2000001ff00 */
[----:B0-----:R-:W0:Y:S01]  /*1280*/  MUFU.RCP R10, R10 ;  /* 0x0000000a000a7308 */ /* 0x001e220000001000 */
[----:B------:R-:W-:-:S02]  /*1290*/  CS2R R108, SRZ ;  /* 0x00000000006c7805 */ /* 0x000fc4000001ff00 */
[----:B------:R-:W-:Y:S02]  /*12a0*/  CS2R R110, SRZ ;  /* 0x00000000006e7805 */ /* 0x000fe4000001ff00 */
[----:B------:R-:W-:Y:S02]  /*12b0*/  CS2R R112, SRZ ;  /* 0x0000000000707805 */ /* 0x000fe4000001ff00 */
[----:B------:R-:W-:Y:S02]  /*12c0*/  CS2R R114, SRZ ;  /* 0x0000000000727805 */ /* 0x000fe4000001ff00 */
[----:B------:R-:W-:Y:S02]  /*12d0*/  CS2R R116, SRZ ;  /* 0x0000000000747805 */ /* 0x000fe4000001ff00 */
[----:B------:R-:W-:Y:S02]  /*12e0*/  CS2R R118, SRZ ;  /* 0x0000000000767805 */ /* 0x000fe4000001ff00 */
[----:B------:R-:W-:Y:S01]  /*12f0*/  CS2R R120, SRZ ;  /* 0x0000000000787805 */ /* 0x000fe2000001ff00 */
[----:B-1----:R-:W1:Y:S01]  /*1300*/  MUFU.RCP R0, R0 ;  /* 0x0000000000007308 */ /* 0x002e620000001000 */
[----:B------:R-:W-:-:S02]  /*1310*/  CS2R R122, SRZ ;  /* 0x00000000007a7805 */ /* 0x000fc4000001ff00 */
[----:B------:R-:W-:Y:S02]  /*1320*/  CS2R R124, SRZ ;  /* 0x00000000007c7805 */ /* 0x000fe4000001ff00 */
[----:B------:R-:W-:Y:S02]  /*1330*/  CS2R R126, SRZ ;  /* 0x00000000007e7805 */ /* 0x000fe4000001ff00 */
[----:B------:R-:W-:Y:S02]  /*1340*/  CS2R R128, SRZ ;  /* 0x0000000000807805 */ /* 0x000fe4000001ff00 */
[----:B------:R-:W-:Y:S02]  /*1350*/  CS2R R130, SRZ ;  /* 0x0000000000827805 */ /* 0x000fe4000001ff00 */
[----:B------:R-:W-:Y:S02]  /*1360*/  CS2R R132, SRZ ;  /* 0x0000000000847805 */ /* 0x000fe4000001ff00 */
[----:B------:R-:W-:-:S02]  /*1370*/  CS2R R134, SRZ ;  /* 0x0000000000867805 */ /* 0x000fc4000001ff00 */
[----:B------:R-:W-:Y:S01]  /*1380*/  CS2R R136, SRZ ;  /* 0x0000000000887805 */ /* 0x000fe2000001ff00 */
[----:B0-----:R-:W-:Y:S01]  /*1390*/  VIADD R9, R10, 0xffffffe ;  /* 0x0ffffffe0a097836 */ /* 0x001fe20000000000 */
[----:B------:R-:W-:Y:S02]  /*13a0*/  CS2R R138, SRZ ;  /* 0x00000000008a7805 */ /* 0x000fe4000001ff00 */
[----:B------:R-:W-:Y:S02]  /*13b0*/  CS2R R140, SRZ ;  /* 0x00000000008c7805 */ /* 0x000fe4000001ff00 */
[----:B------:R-:W-:Y:S02]  /*13c0*/  CS2R R142, SRZ ;  /* 0x00000000008e7805 */ /* 0x000fe4000001ff00 */
[----:B------:R-:W-:Y:S02]  /*13d0*/  CS2R R144, SRZ ;  /* 0x0000000000907805 */ /* 0x000fe4000001ff00 */
[----:B------:R-:W-:Y:S01]  /*13e0*/  CS2R R146, SRZ ;  /* 0x0000000000927805 */ /* 0x000fe2000001ff00 */
[----:B------:R-:W0:Y:S01]  /*13f0*/  F2I.FTZ.U32.TRUNC.NTZ R9, R9 ;  /* 0x0000000900097305 */ /* 0x000e22000021f000 */
[----:B------:R-:W-:Y:S01]  /*1400*/  CS2R R148, SRZ ;  /* 0x0000000000947805 */ /* 0x000fe2000001ff00 */
[----:B-1----:R-:W-:Y:S01]  /*1410*/  VIADD R6, R0, 0xffffffe ;  /* 0x0ffffffe00067836 */ /* 0x002fe20000000000 */
[----:B------:R-:W-:Y:S01]  /*1420*/  CS2R R150, SRZ ;  /* 0x0000000000967805 */ /* 0x000fe2000001ff00 */
[----:B------:R-:W-:-:S04]  /*1430*/  UMOV UR19, 0xc0000010 ;  /* 0xc000001000137882 */ /* 0x000fc80000000000 */
[----:B------:R1:W2:Y:S01]  /*1440*/  F2I.FTZ.U32.TRUNC.NTZ R7, R6 ;  /* 0x0000000600077305 */ /* 0x0002a2000021f000 */
[----:B0-----:R-:W-:Y:S02]  /*1450*/  IMAD.MOV R11, RZ, RZ, -R9 ;  /* 0x000000ffff0b7224 */ /* 0x001fe400078e0a09 */
[----:B-1----:R-:W-:Y:S02]  /*1460*/  IMAD.MOV.U32 R6, RZ, RZ, RZ ;  /* 0x000000ffff067224 */ /* 0x002fe400078e00ff */
[----:B------:R-:W-:-:S04]  /*1470*/  IMAD R11, R11, R18, RZ ;  /* 0x000000120b0b7224 */ /* 0x000fc800078e02ff */
[----:B------:R-:W-:Y:S01]  /*1480*/  IMAD.HI.U32 R10, R9, R11, R8 ;  /* 0x0000000b090a7227 */ /* 0x000fe200078e0008 */
[----:B------:R-:W-:-:S03]  /*1490*/  LEA.HI R8, R12, R4, RZ, 0x1b ;  /* 0x000000040c087211 */ /* 0x000fc600078fd8ff */
[----:B--2---:R-:W-:Y:S01]  /*14a0*/  IMAD.MOV R12, RZ, RZ, -R7 ;  /* 0x000000ffff0c7224 */ /* 0x004fe200078e0a07 */
[----:B------:R-:W-:Y:S01]  /*14b0*/  IABS R96, R8 ;  /* 0x0000000800607213 */ /* 0x000fe20000000000 */
[----:B------:R-:W-:-:S04]  /*14c0*/  IMAD.HI.U32 R10, R10, R13, RZ ;  /* 0x0000000d0a0a7227 */ /* 0x000fc800078e00ff */
[----:B------:R-:W-:Y:S02]  /*14d0*/  VIADD R0, R8, 0xfc ;  /* 0x000000fc08007836 */ /* 0x000fe40000000000 */
[----:B------:R-:W-:Y:S02]  /*14e0*/  IMAD.MOV R11, RZ, RZ, -R10 ;  /* 0x000000ffff0b7224 */ /* 0x000fe400078e0a0a */
[----:B------:R-:W-:Y:S01]  /*14f0*/  IMAD R9, R12, R5, RZ ;  /* 0x000000050c097224 */ /* 0x000fe200078e02ff */
[----:B------:R-:W-:Y:S01]  /*1500*/  IABS R14, R0 ;  /* 0x00000000000e7213 */ /* 0x000fe20000000000 */
[----:B------:R-:W-:Y:S01]  /*1510*/  IMAD R13, R18, R11, R13 ;  /* 0x0000000b120d7224 */ /* 0x000fe200078e020d */
[----:B------:R-:W-:Y:S01]  /*1520*/  ISETP.GE.AND P4, PT, R0, RZ, PT ;  /* 0x000000ff0000720c */ /* 0x000fe20003f86270 */
[----:B------:R-:W-:-:S03]  /*1530*/  IMAD.HI.U32 R7, R7, R9, R6 ;  /* 0x0000000907077227 */ /* 0x000fc600078e0006 */
[----:B------:R-:W-:Y:S01]  /*1540*/  ISETP.GT.U32.AND P0, PT, R18, R13, PT ;  /* 0x0000000d1200720c */ /* 0x000fe20003f04070 */
[----:B------:R-:W-:Y:S02]  /*1550*/  IMAD.MOV.U32 R10, RZ, RZ, R14 ;  /* 0x000000ffff0a7224 */ /* 0x000fe400078e000e */
[----:B------:R-:W-:Y:S02]  /*1560*/  VIADD R20, R8, 0xf0 ;  /* 0x000000f008147836 */ /* 0x000fe40000000000 */
[----:B------:R-:W-:-:S03]  /*1570*/  IMAD.HI.U32 R6, R7, R10, RZ ;  /* 0x0000000a07067227 */ /* 0x000fc600078e00ff */
[----:B------:R-:W-:Y:S01]  /*1580*/  IABS R16, R20 ;  /* 0x0000001400107213 */ /* 0x000fe20000000000 */
[----:B------:R-:W-:Y:S02]  /*1590*/  IMAD.MOV R6, RZ, RZ, -R6 ;  /* 0x000000ffff067224 */ /* 0x000fe400078e0a06 */
[C---:B------:R-:W-:Y:S02]  /*15a0*/  VIADD R19, R8.reuse, 0xf4 ;  /* 0x000000f408137836 */ /* 0x040fe40000000000 */
[----:B------:R-:W-:Y:S02]  /*15b0*/  IMAD R6, R5, R6, R10 ;  /* 0x0000000605067224 */ /* 0x000fe400078e020a */
[----:B------:R-:W-:Y:S01]  /*15c0*/  @!P0 IMAD.IADD R13, R13, 0x1, -R18 ;  /* 0x000000010d0d8824 */ /* 0x000fe200078e0a12 */
[----:B------:R-:W-:Y:S01]  /*15d0*/  IABS R14, R19 ;  /* 0x00000013000e7213 */ /* 0x000fe20000000000 */
[----:B------:R-:W-:Y:S01]  /*15e0*/  VIADD R17, R8, 0xf8 ;  /* 0x000000f808117836 */ /* 0x000fe20000000000 */
[----:B------:R-:W-:Y:S01]  /*15f0*/  ISETP.GT.U32.AND P1, PT, R5, R6, PT ;  /* 0x000000060500720c */ /* 0x000fe20003f24070 */
[----:B------:R-:W-:Y:S01]  /*1600*/  IMAD.HI.U32 R10, R7, R16, RZ ;  /* 0x00000010070a7227 */ /* 0x000fe200078e00ff */
[----:B------:R-:W-:-:S02]  /*1610*/  ISETP.GT.U32.AND P3, PT, R18, R13, PT ;  /* 0x0000000d1200720c */ /* 0x000fc40003f64070 */
[----:B------:R-:W-:Y:S01]  /*1620*/  IABS R12, R17 ;  /* 0x00000011000c7213 */ /* 0x000fe20000000000 */
[----:B------:R-:W-:Y:S01]  /*1630*/  IMAD.HI.U32 R9, R7, R14, RZ ;  /* 0x0000000e07097227 */ /* 0x000fe200078e00ff */
[----:B------:R-:W-:-:S03]  /*1640*/  ISETP.GE.AND P0, PT, R22, RZ, PT ;  /* 0x000000ff1600720c */ /* 0x000fc60003f06270 */
[----:B------:R-:W-:Y:S02]  /*1650*/  IMAD.MOV R11, RZ, RZ, -R10 ;  /* 0x000000ffff0b7224 */ /* 0x000fe400078e0a0a */
[----:B------:R-:W-:Y:S02]  /*1660*/  VIADD R21, R8, 0xec ;  /* 0x000000ec08157836 */ /* 0x000fe40000000000 */
[----:B------:R-:W-:-:S03]  /*1670*/  IMAD.HI.U32 R0, R7, R12, RZ ;  /* 0x0000000c07007227 */ /* 0x000fc600078e00ff */
[----:B------:R-:W-:Y:S01]  /*1680*/  IABS R15, R21 ;  /* 0x00000015000f7213 */ /* 0x000fe20000000000 */
[----:B------:R-:W-:Y:S02]  /*1690*/  IMAD.MOV R9, RZ, RZ, -R9 ;  /* 0x000000ffff097224 */ /* 0x000fe400078e0a09 */
[C---:B------:R-:W-:Y:S02]  /*16a0*/  IMAD R11, R5.reuse, R11, R16 ;  /* 0x0000000b050b7224 */ /* 0x040fe400078e0210 */
[----:B------:R-:W-:Y:S02]  /*16b0*/  IMAD.MOV R0, RZ, RZ, -R0 ;  /* 0x000000ffff007224 */ /* 0x000fe400078e0a00 */
[C---:B------:R-:W-:Y:S02]  /*16c0*/  IMAD R9, R5.reuse, R9, R14 ;  /* 0x0000000905097224 */ /* 0x040fe400078e020e */
[----:B------:R-:W-:Y:S01]  /*16d0*/  @!P1 IMAD.IADD R6, R6, 0x1, -R5 ;  /* 0x0000000106069824 */ /* 0x000fe200078e0a05 */
[----:B------:R-:W-:Y:S01]  /*16e0*/  ISETP.GT.U32.AND P1, PT, R5, R11, PT ;  /* 0x0000000b0500720c */ /* 0x000fe20003f24070 */
[----:B------:R-:W-:Y:S01]  /*16f0*/  @!P3 IMAD.IADD R13, R13, 0x1, -R18 ;  /* 0x000000010d0db824 */ /* 0x000fe200078e0a12 */
[C---:B------:R-:W-:Y:S01]  /*1700*/  ISETP.GT.U32.AND P6, PT, R5.reuse, R9, PT ;  /* 0x000000090500720c */ /* 0x040fe20003fc4070 */
[C---:B------:R-:W-:Y:S01]  /*1710*/  IMAD R10, R5.reuse, R0, R12 ;  /* 0x00000000050a7224 */ /* 0x040fe200078e020c */
[----:B------:R-:W-:Y:S01]  /*1720*/  ISETP.GT.U32.AND P5, PT, R5, R6, PT ;  /* 0x000000060500720c */ /* 0x000fe20003fa4070 */
[----:B------:R-:W-:-:S02]  /*1730*/  IMAD.MOV.U32 R14, RZ, RZ, R15 ;  /* 0x000000ffff0e7224 */ /* 0x000fc400078e000f */
[----:B------:R-:W-:Y:S01]  /*1740*/  IMAD.MOV.U32 R0, RZ, RZ, R13 ;  /* 0x000000ffff007224 */ /* 0x000fe200078e000d */
[----:B------:R-:W-:Y:S01]  /*1750*/  ISETP.GT.U32.AND P3, PT, R5, R10, PT ;  /* 0x0000000a0500720c */ /* 0x000fe20003f64070 */
[----:B------:R-:W-:Y:S02]  /*1760*/  VIADD R15, R8, 0xe8 ;  /* 0x000000e8080f7836 */ /* 0x000fe40000000000 */
[----:B------:R-:W-:-:S04]  /*1770*/  IMAD.HI.U32 R12, R7, R14, RZ ;  /* 0x0000000e070c7227 */ /* 0x000fc800078e00ff */
[----:B------:R-:W-:Y:S01]  /*1780*/  @!P0 IMAD.MOV R0, RZ, RZ, -R0 ;  /* 0x000000ffff008224 */ /* 0x000fe200078e0a00 */
[----:B------:R-:W-:Y:S01]  /*1790*/  @!P2 LOP3.LUT R0, RZ, R2, RZ, 0x33, !PT ;  /* 0x00000002ff00a212 */ /* 0x000fe200078e33ff */
[----:B------:R-:W-:Y:S01]  /*17a0*/  IMAD.MOV R12, RZ, RZ, -R12 ;  /* 0x000000ffff0c7224 */ /* 0x000fe200078e0a0c */
[----:B------:R-:W-:Y:S01]  /*17b0*/  IABS R2, R15 ;  /* 0x0000000f00027213 */ /* 0x000fe20000000000 */
[--C-:B------:R-:W-:Y:S01]  /*17c0*/  @!P1 IMAD.IADD R11, R11, 0x1, -R5.reuse ;  /* 0x000000010b0b9824 */ /* 0x100fe200078e0a05 */
[----:B------:R-:W-:Y:S01]  /*17d0*/  ISETP.GE.AND P0, PT, R17, RZ, PT ;  /* 0x000000ff1100720c */ /* 0x000fe20003f06270 */
[----:B------:R-:W-:Y:S01]  /*17e0*/  IMAD R12, R5, R12, R14 ;  /* 0x0000000c050c7224 */ /* 0x000fe200078e020e */
[----:B------:R-:W-:Y:S01]  /*17f0*/  ISETP.GE.AND P2, PT, R19, RZ, PT ;  /* 0x000000ff1300720c */ /* 0x000fe20003f46270 */
[----:B------:R-:W-:Y:S01]  /*1800*/  IMAD.MOV.U32 R14, RZ, RZ, R2 ;  /* 0x000000ffff0e7224 */ /* 0x000fe200078e0002 */
[----:B------:R-:W-:Y:S01]  /*1810*/  ISETP.GE.AND P1, PT, R20, RZ, PT ;  /* 0x000000ff1400720c */ /* 0x000fe20003f26270 */
[--C-:B------:R-:W-:Y:S01]  /*1820*/  @!P6 IMAD.IADD R9, R9, 0x1, -R5.reuse ;  /* 0x000000010909e824 */ /* 0x100fe200078e0a05 */
[----:B------:R-:W-:Y:S01]  /*1830*/  ISETP.GT.U32.AND P6, PT, R5, R11, PT ;  /* 0x0000000b0500720c */ /* 0x000fe20003fc4070 */
[----:B------:R-:W-:-:S02]  /*1840*/  @!P3 IMAD.IADD R10, R10, 0x1, -R5 ;  /* 0x000000010a0ab824 */ /* 0x000fc400078e0a05 */
[----:B------:R-:W-:Y:S01]  /*1850*/  @!P5 IMAD.IADD R6, R6, 0x1, -R5 ;  /* 0x000000010606d824 */ /* 0x000fe200078e0a05 */
[----:B------:R-:W-:Y:S01]  /*1860*/  ISETP.GT.U32.AND P5, PT, R5, R9, PT ;  /* 0x000000090500720c */ /* 0x000fe20003fa4070 */
[----:B------:R-:W-:Y:S01]  /*1870*/  IMAD.HI.U32 R13, R7, R14, RZ ;  /* 0x0000000e070d7227 */ /* 0x000fe200078e00ff */
[----:B------:R-:W-:-:S03]  /*1880*/  ISETP.GT.U32.AND P3, PT, R5, R10, PT ;  /* 0x0000000a0500720c */ /* 0x000fc60003f64070 */
[----:B------:R-:W-:Y:S02]  /*1890*/  IMAD.MOV.U32 R2, RZ, RZ, R6 ;  /* 0x000000ffff027224 */ /* 0x000fe400078e0006 */
[----:B------:R-:W-:Y:S02]  /*18a0*/  IMAD.MOV R13, RZ, RZ, -R13 ;  /* 0x000000ffff0d7224 */ /* 0x000fe400078e0a0d */
[----:B------:R-:W-:Y:S01]  /*18b0*/  @!P4 IMAD.MOV R2, RZ, RZ, -R2 ;  /* 0x000000ffff02c224 */ /* 0x000fe200078e0a02 */
[C---:B------:R-:W-:Y:S01]  /*18c0*/  ISETP.GT.U32.AND P4, PT, R5.reuse, R12, PT ;  /* 0x0000000c0500720c */ /* 0x040fe20003f84070 */
[----:B------:R-:W-:Y:S02]  /*18d0*/  IMAD R14, R5, R13, R14 ;  /* 0x0000000d050e7224 */ /* 0x000fe400078e020e */
[--C-:B------:R-:W-:Y:S02]  /*18e0*/  @!P6 IMAD.IADD R11, R11, 0x1, -R5.reuse ;  /* 0x000000010b0be824 */ /* 0x100fe400078e0a05 */
[----:B------:R-:W-:Y:S01]  /*18f0*/  VIADD R17, R8, 0xe4 ;  /* 0x000000e408117836 */ /* 0x000fe20000000000 */
[----:B------:R-:W-:Y:S01]  /*1900*/  ISETP.GT.U32.AND P6, PT, R5, R14, PT ;  /* 0x0000000e0500720c */ /* 0x000fe20003fc4070 */
[----:B------:R-:W-:Y:S01]  /*1910*/  @!P3 IMAD.IADD R10, R10, 0x1, -R5 ;  /* 0x000000010a0ab824 */ /* 0x000fe200078e0a05 */
[----:B------:R-:W-:Y:S01]  /*1920*/  ISETP.GE.AND P3, PT, R21, RZ, PT ;  /* 0x000000ff1500720c */ /* 0x000fe20003f66270 */
[----:B------:R-:W-:Y:S01]  /*1930*/  VIADD R19, R8, 0xe0 ;  /* 0x000000e008137836 */ /* 0x000fe20000000000 */
[----:B------:R-:W-:Y:S01]  /*1940*/  IABS R16, R17 ;  /* 0x0000001100107213 */ /* 0x000fe20000000000 */
[----:B------:R-:W-:-:S02]  /*1950*/  IMAD.MOV.U32 R6, RZ, RZ, R10 ;  /* 0x000000ffff067224 */ /* 0x000fc400078e000a */
[----:B------:R-:W-:Y:S01]  /*1960*/  @!P4 IMAD.IADD R12, R12, 0x1, -R5 ;  /* 0x000000010c0cc824 */ /* 0x000fe200078e0a05 */
[----:B------:R-:W-:Y:S01]  /*1970*/  IABS R18, R19 ;  /* 0x0000001300127213 */ /* 0x000fe20000000000 */
[----:B------:R-:W-:Y:S01]  /*1980*/  @!P0 IMAD.MOV R6, RZ, RZ, -R6 ;  /* 0x000000ffff068224 */ /* 0x000fe200078e0a06 */
[----:B------:R-:W-:Y:S01]  /*1990*/  ISETP.GE.AND P4, PT, R17, RZ, PT ;  /* 0x000000ff1100720c */ /* 0x000fe20003f86270 */
[----:B------:R-:W-:Y:S01]  /*19a0*/  IMAD.HI.U32 R13, R7, R16, RZ ;  /* 0x00000010070d7227 */ /* 0x000fe200078e00ff */
[----:B------:R-:W-:-:S03]  /*19b0*/  ISETP.GT.U32.AND P0, PT, R5, R12, PT ;  /* 0x0000000c0500720c */ /* 0x000fc60003f04070 */
[----:B------:R-:W-:Y:S02]  /*19c0*/  @!P6 IMAD.IADD R14, R14, 0x1, -R5 ;  /* 0x000000010e0ee824 */ /* 0x000fe400078e0a05 */
[----:B------:R-:W-:Y:S02]  /*19d0*/  IMAD.MOV R13, RZ, RZ, -R13 ;  /* 0x000000ffff0d7224 */ /* 0x000fe400078e0a0d */
[----:B------:R-:W-:Y:S01]  /*19e0*/  IMAD.HI.U32 R10, R7, R18, RZ ;  /* 0x00000012070a7227 */ /* 0x000fe200078e00ff */
[----:B------:R-:W-:-:S03]  /*19f0*/  ISETP.GT.U32.AND P6, PT, R5, R14, PT ;  /* 0x0000000e0500720c */ /* 0x000fc60003fc4070 */
[C---:B------:R-:W-:Y:S02]  /*1a00*/  IMAD R16, R5.reuse, R13, R16 ;  /* 0x0000000d05107224 */ /* 0x040fe400078e0210 */
[----:B------:R-:W-:Y:S02]  /*1a10*/  IMAD.MOV R10, RZ, RZ, -R10 ;  /* 0x000000ffff0a7224 */ /* 0x000fe400078e0a0a */
[--C-:B------:R-:W-:Y:S01]  /*1a20*/  @!P0 IMAD.IADD R12, R12, 0x1, -R5.reuse ;  /* 0x000000010c0c8824 */ /* 0x100fe200078e0a05 */
[C---:B------:R-:W-:Y:S01]  /*1a30*/  ISETP.GT.U32.AND P0, PT, R5.reuse, R16, PT ;  /* 0x000000100500720c */ /* 0x040fe20003f04070 */
[C---:B------:R-:W-:Y:S02]  /*1a40*/  IMAD R13, R5.reuse, R10, R18 ;  /* 0x0000000a050d7224 */ /* 0x040fe400078e0212 */
[----:B------:R-:W-:Y:S02]  /*1a50*/  VIADD R25, R8, 0xd4 ;  /* 0x000000d408197836 */ /* 0x000fe40000000000 */
[----:B------:R-:W-:Y:S01]  /*1a60*/  @!P6 IMAD.IADD R14, R14, 0x1, -R5 ;  /* 0x000000010e0ee824 */ /* 0x000fe200078e0a05 */
[----:B------:R-:W-:Y:S01]  /*1a70*/  ISETP.GT.U32.AND P6, PT, R5, R13, PT ;  /* 0x0000000d0500720c */ /* 0x000fe20003fc4070 */
[C---:B------:R-:W-:Y:S01]  /*1a80*/  VIADD R21, R8.reuse, 0xdc ;  /* 0x000000dc08157836 */ /* 0x040fe20000000000 */
[----:B------:R-:W-:Y:S01]  /*1a90*/  IABS R24, R25 ;  /* 0x0000001900187213 */ /* 0x000fe20000000000 */
[----:B------:R-:W-:-:S02]  /*1aa0*/  VIADD R23, R8, 0xd8 ;  /* 0x000000d808177836 */ /* 0x000fc40000000000 */
[--C-:B------:R-:W-:Y:S01]  /*1ab0*/  @!P5 IMAD.IADD R9, R9, 0x1, -R5.reuse ;  /* 0x000000010909d824 */ /* 0x100fe200078e0a05 */
[----:B------:R-:W-:Y:S01]  /*1ac0*/  IABS R20, R21 ;  /* 0x0000001500147213 */ /* 0x000fe20000000000 */
[--C-:B------:R-:W-:Y:S01]  /*1ad0*/  @!P0 IMAD.IADD R16, R16, 0x1, -R5.reuse ;  /* 0x0000000110108824 */ /* 0x100fe200078e0a05 */
[----:B----4-:R-:W-:Y:S01]  /*1ae0*/  IABS R22, R23 ;  /* 0x0000001700167213 */ /* 0x010fe20000000000 */
[----:B------:R-:W-:Y:S01]  /*1af0*/  IMAD.HI.U32 R17, R7, R24, RZ ;  /* 0x0000001807117227 */ /* 0x000fe200078e00ff */
[----:B------:R-:W-:Y:S02]  /*1b00*/  ISETP.GE.AND P5, PT, R15, RZ, PT ;  /* 0x000000ff0f00720c */ /* 0x000fe40003fa6270 */
[----:B------:R-:W-:Y:S01]  /*1b10*/  ISETP.GE.AND P0, PT, R19, RZ, PT ;  /* 0x000000ff1300720c */ /* 0x000fe20003f06270 */
[----:B------:R-:W-:Y:S01]  /*1b20*/  @!P6 IMAD.IADD R13, R13, 0x1, -R5 ;  /* 0x000000010d0de824 */ /* 0x000fe200078e0a05 */
[----:B------:R-:W-:Y:S01]  /*1b30*/  ISETP.GT.U32.AND P6, PT, R5, R16, PT ;  /* 0x000000100500720c */ /* 0x000fe20003fc4070 */
[----:B------:R-:W-:-:S02]  /*1b40*/  IMAD.MOV R17, RZ, RZ, -R17 ;  /* 0x000000ffff117224 */ /* 0x000fc400078e0a11 */
[----:B------:R-:W-:-:S04]  /*1b50*/  IMAD.HI.U32 R10, R7, R20, RZ ;  /* 0x00000014070a7227 */ /* 0x000fc800078e00ff */
[----:B------:R-:W-:Y:S02]  /*1b60*/  IMAD R17, R5, R17, R24 ;  /* 0x0000001105117224 */ /* 0x000fe400078e0218 */
[----:B------:R-:W-:Y:S02]  /*1b70*/  VIADD R26, R8, 0xd0 ;  /* 0x000000d0081a7836 */ /* 0x000fe40000000000 */
[----:B------:R-:W-:-:S04]  /*1b80*/  IMAD.HI.U32 R15, R7, R22, RZ ;  /* 0x00000016070f7227 */ /* 0x000fc800078e00ff */
[----:B------:R-:W-:Y:S02]  /*1b90*/  IMAD.MOV R10, RZ, RZ, -R10 ;  /* 0x000000ffff0a7224 */ /* 0x000fe400078e0a0a */
[----:B------:R-:W-:Y:S01]  /*1ba0*/  @!P6 IMAD.IADD R16, R16, 0x1, -R5 ;  /* 0x000000011010e824 */ /* 0x000fe200078e0a05 */
[C---:B------:R-:W-:Y:S01]  /*1bb0*/  ISETP.GT.U32.AND P6, PT, R5.reuse, R17, PT ;  /* 0x000000110500720c */ /* 0x040fe20003fc4070 */
[----:B------:R-:W-:Y:S02]  /*1bc0*/  IMAD.MOV R15, RZ, RZ, -R15 ;  /* 0x000000ffff0f7224 */ /* 0x000fe400078e0a0f */
[C---:B------:R-:W-:Y:S01]  /*1bd0*/  IMAD R18, R5.reuse, R10, R20 ;  /* 0x0000000a05127224 */ /* 0x040fe200078e0214 */
[----:B------:R-:W-:Y:S01]  /*1be0*/  IABS R20, R26 ;  /* 0x0000001a00147213 */ /* 0x000fe20000000000 */
[----:B------:R-:W-:Y:S02]  /*1bf0*/  IMAD R15, R5, R15, R22 ;  /* 0x0000000f050f7224 */ /* 0x000fe400078e0216 */
[----:B------:R-:W-:-:S02]  /*1c00*/  IMAD.MOV.U32 R10, RZ, RZ, R14 ;  /* 0x000000ffff0a7224 */ /* 0x000fc400078e000e */
[----:B------:R-:W-:Y:S02]  /*1c10*/  VIADD R24, R8, 0xcc ;  /* 0x000000cc08187836 */ /* 0x000fe40000000000 */
[----:B------:R-:W-:-:S04]  /*1c20*/  IMAD.HI.U32 R14, R7, R20, RZ ;  /* 0x00000014070e7227 */ /* 0x000fc800078e00ff */
[----:B------:R-:W-:Y:S01]  /*1c30*/  @!P3 IMAD.MOV R12, RZ, RZ, -R12 ;  /* 0x000000ffff0cb224 */ /* 0x000fe200078e0a0c */
[----:B------:R-:W-:Y:S01]  /*1c40*/  ISETP.GT.U32.AND P3, PT, R5, R15, PT ;  /* 0x0000000f0500720c */ /* 0x000fe20003f64070 */
[----:B------:R-:W-:Y:S01]  /*1c50*/  @!P5 IMAD.MOV R10, RZ, RZ, -R10 ;  /* 0x000000ffff0ad224 */ /* 0x000fe200078e0a0a */
[----:B------:R-:W-:Y:S01]  /*1c60*/  ISETP.GE.AND P5, PT, R21, RZ, PT ;  /* 0x000000ff1500720c */ /* 0x000fe20003fa6270 */
[----:B------:R-:W-:Y:S01]  /*1c70*/  @!P2 IMAD.MOV R9, RZ, RZ, -R9 ;  /* 0x000000ffff09a224 */ /* 0x000fe200078e0a09 */
[C---:B------:R-:W-:Y:S01]  /*1c80*/  ISETP.GT.U32.AND P2, PT, R5.reuse, R13, PT ;  /* 0x0000000d0500720c */ /* 0x040fe20003f44070 */
[----:B------:R-:W-:Y:S01]  /*1c90*/  @!P1 IMAD.MOV R11, RZ, RZ, -R11 ;  /* 0x000000ffff0b9224 */ /* 0x000fe200078e0a0b */
[----:B------:R-:W-:Y:S01]  /*1ca0*/  IABS R21, R24 ;  /* 0x0000001800157213 */ /* 0x000fe20000000000 */
[----:B------:R-:W-:Y:S01]  /*1cb0*/  IMAD.MOV R14, RZ, RZ, -R14 ;  /* 0x000000ffff0e7224 */ /* 0x000fe200078e0a0e */
[----:B------:R-:W-:Y:S01]  /*1cc0*/  ISETP.GT.U32.AND P1, PT, R5, R18, PT ;  /* 0x000000120500720c */ /* 0x000fe20003f24070 */
[----:B------:R-:W-:-:S02]  /*1cd0*/  @!P6 IMAD.IADD R17, R17, 0x1, -R5 ;  /* 0x000000011111e824 */ /* 0x000fc400078e0a05 */
[C---:B------:R-:W-:Y:S02]  /*1ce0*/  IMAD R19, R5.reuse, R14, R20 ;  /* 0x0000000e05137224 */ /* 0x040fe400078e0214 */
[----:B------:R-:W-:Y:S01]  /*1cf0*/  IMAD.MOV.U32 R20, RZ, RZ, R21 ;  /* 0x000000ffff147224 */ /* 0x000fe200078e0015 */
[----:B------:R-:W-:Y:S01]  /*1d00*/  ISETP.GT.U32.AND P6, PT, R5, R17, PT ;  /* 0x000000110500720c */ /* 0x000fe20003fc4070 */
[----:B------:R-:W-:Y:S02]  /*1d10*/  IMAD.MOV.U32 R14, RZ, RZ, R16 ;  /* 0x000000ffff0e7224 */ /* 0x000fe400078e0010 */
[----:B------:R-:W-:-:S04]  /*1d20*/  IMAD.HI.U32 R16, R7, R20, RZ ;  /* 0x0000001407107227 */ /* 0x000fc800078e00ff */
[--C-:B------:R-:W-:Y:S02]  /*1d30*/  @!P3 IMAD.IADD R15, R15, 0x1, -R5.reuse ;  /* 0x000000010f0fb824 */ /* 0x100fe400078e0a05 */
[--C-:B------:R-:W-:Y:S01]  /*1d40*/  @!P2 IMAD.IADD R13, R13, 0x1, -R5.reuse ;  /* 0x000000010d0da824 */ /* 0x100fe200078e0a05 */
[----:B------:R-:W-:Y:S01]  /*1d50*/  ISETP.GE.AND P2, PT, R23, RZ, PT ;  /* 0x000000ff1700720c */ /* 0x000fe20003f46270 */
[----:B------:R-:W-:Y:S02]  /*1d60*/  IMAD.MOV R16, RZ, RZ, -R16 ;  /* 0x000000ffff107224 */ /* 0x000fe400078e0a10 */
[----:B------:R-:W-:Y:S01]  /*1d70*/  @!P1 IMAD.IADD R18, R18, 0x1, -R5 ;  /* 0x0000000112129824 */ /* 0x000fe200078e0a05 */
[----:B------:R-:W-:Y:S01]  /*1d80*/  ISETP.GE.AND P1, PT, R25, RZ, PT ;  /* 0x000000ff1900720c */ /* 0x000fe20003f26270 */
[----:B------:R-:W-:Y:S01]  /*1d90*/  @!P4 IMAD.MOV R14, RZ, RZ, -R14 ;  /* 0x000000ffff0ec224 */ /* 0x000fe200078e0a0e */
[C---:B------:R-:W-:Y:S01]  /*1da0*/  ISETP.GT.U32.AND P4, PT, R5.reuse, R15, PT ;  /* 0x0000000f0500720c */ /* 0x040fe20003f84070 */
[----:B------:R-:W-:Y:S01]  /*1db0*/  VIADD R21, R8, 0xc8 ;  /* 0x000000c808157836 */ /* 0x000fe20000000000 */
[C---:B------:R-:W-:Y:S01]  /*1dc0*/  ISETP.GT.U32.AND P3, PT, R5.reuse, R18, PT ;  /* 0x000000120500720c */ /* 0x040fe20003f64070 */
[----:B------:R-:W-:Y:S01]  /*1dd0*/  @!P0 IMAD.MOV R13, RZ, RZ, -R13 ;  /* 0x000000ffff0d8224 */ /* 0x000fe200078e0a0d */
[C---:B------:R-:W-:Y:S01]  /*1de0*/  ISETP.GT.U32.AND P0, PT, R5.reuse, R19, PT ;  /* 0x000000130500720c */ /* 0x040fe20003f04070 */
[----:B------:R-:W-:Y:S01]  /*1df0*/  IMAD R20, R5, R16, R20 ;  /* 0x0000001005147224 */ /* 0x000fe200078e0214 */
[----:B------:R-:W-:Y:S01]  /*1e00*/  IABS R22, R21 ;  /* 0x0000001500167213 */ /* 0x000fe20000000000 */
[----:B------:R-:W-:-:S02]  /*1e10*/  @!P6 IMAD.IADD R17, R17, 0x1, -R5 ;  /* 0x000000011111e824 */ /* 0x000fc400078e0a05 */
[----:B------:R-:W-:Y:S01]  /*1e20*/  VIADD R23, R8, 0xc4 ;  /* 0x000000c408177836 */ /* 0x000fe20000000000 */
[----:B------:R-:W-:Y:S01]  /*1e30*/  ISETP.GT.U32.AND P6, PT, R5, R20, PT ;  /* 0x000000140500720c */ /* 0x000fe20003fc4070 */
[----:B------:R-:W-:-:S04]  /*1e40*/  IMAD.HI.U32 R16, R7, R22, RZ ;  /* 0x0000001607107227 */ /* 0x000fc800078e00ff */
[--C-:B------:R-:W-:Y:S01]  /*1e50*/  @!P4 IMAD.IADD R15, R15, 0x1, -R5.reuse ;  /* 0x000000010f0fc824 */ /* 0x100fe200078e0a05 */
[----:B------:R-:W-:Y:S01]  /*1e60*/  ISETP.GE.AND P4, PT, R24, RZ, PT ;  /* 0x000000ff1800720c */ /* 0x000fe20003f86270 */
[----:B------:R-:W-:Y:S01]  /*1e70*/  IMAD.MOV R16, RZ, RZ, -R16 ;  /* 0x000000ffff107224 */ /* 0x000fe200078e0a10 */
[----:B------:R-:W-:Y:S01]  /*1e80*/  IABS R24, R23 ;  /* 0x0000001700187213 */ /* 0x000fe20000000000 */
[--C-:B------:R-:W-:Y:S01]  /*1e90*/  @!P0 IMAD.IADD R19, R19, 0x1, -R5.reuse ;  /* 0x0000000113138824 */ /* 0x100fe200078e0a05 */
[----:B------:R-:W-:Y:S01]  /*1ea0*/  ISETP.GE.AND P0, PT, R21, RZ, PT ;  /* 0x000000ff1500720c */ /* 0x000fe20003f06270 */
[--C-:B------:R-:W-:Y:S01]  /*1eb0*/  @!P3 IMAD.IADD R18, R18, 0x1, -R5.reuse ;  /* 0x000000011212b824 */ /* 0x100fe200078e0a05 */
[----:B------:R-:W-:Y:S01]  /*1ec0*/  ISETP.GE.AND P3, PT, R26, RZ, PT ;  /* 0x000000ff1a00720c */ /* 0x000fe20003f66270 */
[C---:B------:R-:W-:Y:S02]  /*1ed0*/  IMAD R21, R5.reuse, R16, R22 ;  /* 0x0000001005157224 */ /* 0x040fe400078e0216 */
[----:B------:R-:W-:Y:S01]  /*1ee0*/  @!P6 IMAD.IADD R20, R20, 0x1, -R5 ;  /* 0x000000011414e824 */ /* 0x000fe200078e0a05 */
[----:B------:R-:W-:Y:S01]  /*1ef0*/  ISETP.GT.U32.AND P6, PT, R5, R19, PT ;  /* 0x000000130500720c */ /* 0x000fe20003fc4070 */
[----:B------:R-:W-:-:S02]  /*1f00*/  IMAD.MOV.U32 R16, RZ, RZ, R18 ;  /* 0x000000ffff107224 */ /* 0x000fc400078e0012 */
[----:B------:R-:W-:-:S04]  /*1f10*/  IMAD.HI.U32 R18, R7, R24, RZ ;  /* 0x0000001807127227 */ /* 0x000fc800078e00ff */
[----:B------:R-:W-:Y:S02]  /*1f20*/  IMAD.MOV R18, RZ, RZ, -R18 ;  /* 0x000000ffff127224 */ /* 0x000fe400078e0a12 */
[----:B------:R-:W-:Y:S01]  /*1f30*/  @!P2 IMAD.MOV R15, RZ, RZ, -R15 ;  /* 0x000000ffff0fa224 */ /* 0x000fe200078e0a0f */
[C---:B------:R-:W-:Y:S01]  /*1f40*/  ISETP.GT.U32.AND P2, PT, R5.reuse, R21, PT ;  /* 0x000000150500720c */ /* 0x040fe20003f44070 */
[C---:B------:R-:W-:Y:S02]  /*1f50*/  IMAD R22, R5.reuse, R18, R24 ;  /* 0x0000001205167224 */ /* 0x040fe400078e0218 */
[C---:B------:R-:W-:Y:S02]  /*1f60*/  VIADD R25, R8.reuse, 0xc0 ;  /* 0x000000c008197836 */ /* 0x040fe40000000000 */
[----:B------:R-:W-:Y:S01]  /*1f70*/  @!P5 IMAD.MOV R16, RZ, RZ, -R16 ;  /* 0x000000ffff10d224 */ /* 0x000fe200078e0a10 */
[----:B------:R-:W-:Y:S01]  /*1f80*/  ISETP.GT.U32.AND P5, PT, R5, R20, PT ;  /* 0x000000140500720c */ /* 0x000fe20003fa4070 */
[----:B------:R-:W-:Y:S01]  /*1f90*/  @!P6 IMAD.IADD R19, R19, 0x1, -R5 ;  /* 0x000000011313e824 */ /* 0x000fe200078e0a05 */
[----:B------:R-:W-:Y:S01]  /*1fa0*/  ISETP.GT.U32.AND P6, PT, R5, R22, PT ;  /* 0x000000160500720c */ /* 0x000fe20003fc4070 */
[----:B------:R-:W-:Y:S01]  /*1fb0*/  VIADD R27, R8, 0xbc ;  /* 0x000000bc081b7836 */ /* 0x000fe20000000000 */
[----:B------:R-:W-:Y:S01]  /*1fc0*/  IABS R26, R25 ;  /* 0x00000019001a7213 */ /* 0x000fe20000000000 */
[----:B------:R-:W-:Y:S01]  /*1fd0*/  @!P1 IMAD.MOV R17, RZ, RZ, -R17 ;  /* 0x000000ffff119224 */ /* 0x000fe200078e0a11 */
[----:B------:R-:W-:Y:S01]  /*1fe0*/  ISETP.GE.AND P1, PT, R23, RZ, PT ;  /* 0x000000ff1700720c */ /* 0x000fe20003f26270 */
[----:B------:R-:W-:Y:S01]  /*1ff0*/  @!P2 IMAD.IADD R21, R21, 0x1, -R5 ;  /* 0x000000011515a824 */ /* 0x000fe200078e0a05 */
[----:B------:R-:W-:Y:S01]  /*2000*/  IABS R28, R27 ;  /* 0x0000001b001c7213 */ /* 0x000fe20000000000 */
[----:B------:R-:W-:Y:S01]  /*2010*/  IMAD.HI.U32 R18, R7, R26, RZ ;  /* 0x0000001a07127227 */ /* 0x000fe200078e00ff */
[----:B------:R-:W-:-:S03]  /*2020*/  ISETP.GE.AND P2, PT, R27, RZ, PT ;  /* 0x000000ff1b00720c */ /* 0x000fc60003f46270 */
[----:B------:R-:W-:Y:S02]  /*2030*/  IMAD.MOV R18, RZ, RZ, -R18 ;  /* 0x000000ffff127224 */ /* 0x000fe400078e0a12 */
[--C-:B------:R-:W-:Y:S01]  /*2040*/  @!P5 IMAD.IADD R20, R20, 0x1, -R5.reuse ;  /* 0x000000011414d824 */ /* 0x100fe200078e0a05 */
[----:B------:R-:W-:Y:S01]  /*2050*/  ISETP.GE.AND P5, PT, R25, RZ, PT ;  /* 0x000000ff1900720c */ /* 0x000fe20003fa6270 */
[----:B------:R-:W-:Y:S01]  /*2060*/  @!P6 IMAD.IADD R22, R22, 0x1, -R5 ;  /* 0x000000011616e824 */ /* 0x000fe200078e0a05 */
[----:B------:R-:W-:Y:S01]  /*2070*/  ISETP.GT.U32.AND P6, PT, R5, R21, PT ;  /* 0x000000150500720c */ /* 0x000fe20003fc4070 */
[----:B------:R-:W-:-:S04]  /*2080*/  IMAD.HI.U32 R23, R7, R28, RZ ;  /* 0x0000001c07177227 */ /* 0x000fc800078e00ff */
[C---:B------:R-:W-:Y:S02]  /*2090*/  IMAD R24, R5.reuse, R18, R26 ;  /* 0x0000001205187224 */ /* 0x040fe400078e021a */
[----:B------:R-:W-:Y:S02]  /*20a0*/  IMAD.MOV.U32 R18, RZ, RZ, R20 ;  /* 0x000000ffff127224 */ /* 0x000fe400078e0014 */
[----:B------:R-:W-:Y:S02]  /*20b0*/  IMAD.MOV R23, RZ, RZ, -R23 ;  /* 0x000000ffff177224 */ /* 0x000fe400078e0a17 */
[----:B------:R-:W-:Y:S01]  /*20c0*/  @!P4 IMAD.MOV R18, RZ, RZ, -R18 ;  /* 0x000000ffff12c224 */ /* 0x000fe200078e0a12 */
[C---:B------:R-:W-:Y:S01]  /*20d0*/  ISETP.GT.U32.AND P4, PT, R5.reuse, R24, PT ;  /* 0x000000180500720c */ /* 0x040fe20003f84070 */
[----:B------:R-:W-:Y:S02]  /*20e0*/  VIADD R25, R8, 0xb8 ;  /* 0x000000b808197836 */ /* 0x000fe40000000000 */
[----:B------:R-:W-:-:S02]  /*20f0*/  IMAD R23, R5, R23, R28 ;  /* 0x0000001705177224 */ /* 0x000fc400078e021c */
[----:B------:R-:W-:Y:S01]  /*2100*/  @!P3 IMAD.MOV R19, RZ, RZ, -R19 ;  /* 0x000000ffff13b224 */ /* 0x000fe200078e0a13 */
[----:B------:R-:W-:Y:S01]  /*2110*/  ISETP.GT.U32.AND P3, PT, R5, R22, PT ;  /* 0x000000160500720c */ /* 0x000fe20003f64070 */
[----:B------:R-:W-:Y:S01]  /*2120*/  @!P6 IMAD.IADD R21, R21, 0x1, -R5 ;  /* 0x000000011515e824 */ /* 0x000fe200078e0a05 */
[----:B------:R-:W-:Y:S01]  /*2130*/  IABS R26, R25 ;  /* 0x00000019001a7213 */ /* 0x000fe20000000000 */
[----:B------:R-:W-:Y:S01]  /*2140*/  VIADD R29, R8, 0xb4 ;  /* 0x000000b4081d7836 */ /* 0x000fe20000000000 */
[----:B------:R-:W-:Y:S01]  /*2150*/  ISETP.GT.U32.AND P6, PT, R5, R23, PT ;  /* 0x000000170500720c */ /* 0x000fe20003fc4070 */
[----:B------:R-:W-:Y:S02]  /*2160*/  @!P0 IMAD.MOV R21, RZ, RZ, -R21 ;  /* 0x000000ffff158224 */ /* 0x000fe400078e0a15 */
[----:B------:R-:W-:Y:S01]  /*2170*/  IMAD.HI.U32 R20, R7, R26, RZ ;  /* 0x0000001a07147227 */ /* 0x000fe200078e00ff */
[----:B------:R-:W-:-:S03]  /*2180*/  IABS R30, R29 ;  /* 0x0000001d001e7213 */ /* 0x000fc60000000000 */
[--C-:B------:R-:W-:Y:S02]  /*2190*/  @!P4 IMAD.IADD R24, R24, 0x1, -R5.reuse ;  /* 0x000000011818c824 */ /* 0x100fe400078e0a05 */
[----:B------:R-:W-:Y:S02]  /*21a0*/  IMAD.MOV R20, RZ, RZ, -R20 ;  /* 0x000000ffff147224 */ /* 0x000fe400078e0a14 */
[----:B------:R-:W-:Y:S01]  /*21b0*/  @!P3 IMAD.IADD R22, R22, 0x1, -R5 ;  /* 0x000000011616b824 */ /* 0x000fe200078e0a05 */
[----:B------:R-:W-:Y:S01]  /*21c0*/  ISETP.GE.AND P3, PT, R25, RZ, PT ;  /* 0x000000ff1900720c */ /* 0x000fe20003f66270 */
[C---:B------:R-:W-:Y:S01]  /*21d0*/  IMAD R26, R5.reuse, R20, R26 ;  /* 0x00000014051a7224 */ /* 0x040fe200078e021a */
[----:B------:R-:W-:Y:S01]  /*21e0*/  ISETP.GT.U32.AND P0, PT, R5, R24, PT ;  /* 0x000000180500720c */ /* 0x000fe20003f04070 */
[----:B------:R-:W-:Y:S02]  /*21f0*/  VIADD R31, R8, 0xb0 ;  /* 0x000000b0081f7836 */ /* 0x000fe40000000000 */
[----:B------:R-:W-:Y:S01]  /*2200*/  IMAD.HI.U32 R25, R7, R30, RZ ;  /* 0x0000001e07197227 */ /* 0x000fe200078e00ff */
[----:B------:R-:W-:-:S02]  /*2210*/  ISETP.GT.U32.AND P4, PT, R5, R26, PT ;  /* 0x0000001a0500720c */ /* 0x000fc40003f84070 */
[----:B------:R-:W-:Y:S01]  /*2220*/  IABS R32, R31 ;  /* 0x0000001f00207213 */ /* 0x000fe20000000000 */
[----:B------:R-:W-:Y:S02]  /*2230*/  VIADD R33, R8, 0xac ;  /* 0x000000ac08217836 */ /* 0x000fe40000000000 */
[----:B------:R-:W-:Y:S02]  /*2240*/  @!P6 IMAD.IADD R23, R23, 0x1, -R5 ;  /* 0x000000011717e824 */ /* 0x000fe400078e0a05 */
[----:B------:R-:W-:Y:S01]  /*2250*/  IMAD.MOV R25, RZ, RZ, -R25 ;  /* 0x000000ffff197224 */ /* 0x000fe200078e0a19 */
[----:B------:R-:W-:Y:S01]  /*2260*/  IABS R34, R33 ;  /* 0x0000002100227213 */ /* 0x000fe20000000000 */
[----:B------:R-:W-:Y:S01]  /*2270*/  IMAD.HI.U32 R27, R7, R32, RZ ;  /* 0x00000020071b7227 */ /* 0x000fe200078e00ff */
[----:B------:R-:W-:-:S03]  /*2280*/  ISETP.GT.U32.AND P6, PT, R5, R23, PT ;  /* 0x000000170500720c */ /* 0x000fc60003fc4070 */
[----:B------:R-:W-:Y:S02]  /*2290*/  IMAD R25, R5, R25, R30 ;  /* 0x0000001905197224 */ /* 0x000fe400078e021e */
[----:B------:R-:W-:-:S04]  /*22a0*/  IMAD.HI.U32 R28, R7, R34, RZ ;  /* 0x00000022071c7227 */ /* 0x000fc800078e00ff */
[----:B------:R-:W-:Y:S01]  /*22b0*/  @!P0 IMAD.IADD R24, R24, 0x1, -R5 ;  /* 0x0000000118188824 */ /* 0x000fe200078e0a05 */
[C---:B------:R-:W-:Y:S01]  /*22c0*/  ISETP.GT.U32.AND P0, PT, R5.reuse, R25, PT ;  /* 0x000000190500720c */ /* 0x040fe20003f04070 */
[----:B------:R-:W-:Y:S02]  /*22d0*/  IMAD.MOV.U32 R20, RZ, RZ, R22 ;  /* 0x000000ffff147224 */ /* 0x000fe400078e0016 */
[----:B------:R-:W-:Y:S02]  /*22e0*/  IMAD.MOV R27, RZ, RZ, -R27 ;  /* 0x000000ffff1b7224 */ /* 0x000fe400078e0a1b */
[----:B------:R-:W-:Y:S02]  /*22f0*/  IMAD.MOV R22, RZ, RZ, -R28 ;  /* 0x000000ffff167224 */ /* 0x000fe400078e0a1c */
[----:B------:R-:W-:Y:S02]  /*2300*/  @!P4 IMAD.IADD R26, R26, 0x1, -R5 ;  /* 0x000000011a1ac824 */ /* 0x000fe400078e0a05 */
[----:B------:R-:W-:-:S02]  /*2310*/  IMAD R28, R5, R27, R32 ;  /* 0x0000001b051c7224 */ /* 0x000fc400078e0220 */
[----:B------:R-:W-:Y:S01]  /*2320*/  @!P1 IMAD.MOV R20, RZ, RZ, -R20 ;  /* 0x000000ffff149224 */ /* 0x000fe200078e0a14 */
[----:B------:R-:W-:Y:S01]  /*2330*/  ISETP.GE.AND P1, PT, R29, RZ, PT ;  /* 0x000000ff1d00720c */ /* 0x000fe20003f26270 */
[C---:B------:R-:W-:Y:S01]  /*2340*/  IMAD R27, R5.reuse, R22, R34 ;  /* 0x00000016051b7224 */ /* 0x040fe200078e0222 */
[----:B------:R-:W-:Y:S01]  /*2350*/  ISETP.GT.U32.AND P4, PT, R5, R26, PT ;  /* 0x0000001a0500720c */ /* 0x000fe20003f84070 */
[----:B------:R-:W-:Y:S01]  /*2360*/  @!P6 IMAD.IADD R23, R23, 0x1, -R5 ;  /* 0x000000011717e824 */ /* 0x000fe200078e0a05 */
[C---:B------:R-:W-:Y:S01]  /*2370*/  ISETP.GT.U32.AND P6, PT, R5.reuse, R28, PT ;  /* 0x0000001c0500720c */ /* 0x040fe20003fc4070 */
[----:B------:R-:W-:Y:S02]  /*2380*/  VIADD R29, R8, 0xa8 ;  /* 0x000000a8081d7836 */ /* 0x000fe40000000000 */
[----:B------:R-:W-:Y:S01]  /*2390*/  @!P2 IMAD.MOV R23, RZ, RZ, -R23 ;  /* 0x000000ffff17a224 */ /* 0x000fe200078e0a17 */
[----:B------:R-:W-:Y:S01]  /*23a0*/  ISETP.GT.U32.AND P2, PT, R5, R27, PT ;  /* 0x0000001b0500720c */ /* 0x000fe20003f44070 */
[----:B------:R-:W-:Y:S01]  /*23b0*/  IMAD.MOV.U32 R22, RZ, RZ, R24 ;  /* 0x000000ffff167224 */ /* 0x000fe200078e0018 */
[----:B------:R-:W-:Y:S01]  /*23c0*/  IABS R30, R29 ;  /* 0x0000001d001e7213 */ /* 0x000fe20000000000 */
[----:B------:R-:W-:-:S02]  /*23d0*/  @!P0 IMAD.IADD R25, R25, 0x1, -R5 ;  /* 0x0000000119198824 */ /* 0x000fc400078e0a05 */
[----:B------:R-:W-:Y:S01]  /*23e0*/  @!P5 IMAD.MOV R22, RZ, RZ, -R22 ;  /* 0x000000ffff16d224 */ /* 0x000fe200078e0a16 */
[----:B------:R-:W-:Y:S01]  /*23f0*/  ISETP.GE.AND P5, PT, R31, RZ, PT ;  /* 0x000000ff1f00720c */ /* 0x000fe20003fa6270 */
[----:B------:R-:W-:Y:S01]  /*2400*/  IMAD.HI.U32 R24, R7, R30, RZ ;  /* 0x0000001e07187227 */ /* 0x000fe200078e00ff */
[----:B------:R-:W-:-:S03]  /*2410*/  ISETP.GT.U32.AND P0, PT, R5, R25, PT ;  /* 0x000000190500720c */ /* 0x000fc60003f04070 */
[----:B------:R-:W-:Y:S02]  /*2420*/  VIADD R31, R8, 0xa4 ;  /* 0x000000a4081f7836 */ /* 0x000fe40000000000 */
[--C-:B------:R-:W-:Y:S01]  /*2430*/  @!P4 IMAD.IADD R26, R26, 0x1, -R5.reuse ;  /* 0x000000011a1ac824 */ /* 0x100fe200078e0a05 */
[----:B------:R-:W-:Y:S01]  /*2440*/  ISETP.GE.AND P4, PT, R33, RZ, PT ;  /* 0x000000ff2100720c */ /* 0x000fe20003f86270 */
[----:B------:R-:W-:Y:S01]  /*2450*/  IMAD.MOV R24, RZ, RZ, -R24 ;  /* 0x000000ffff187224 */ /* 0x000fe200078e0a18 */
[----:B------:R-:W-:Y:S01]  /*2460*/  IABS R32, R31 ;  /* 0x0000001f00207213 */ /* 0x000fe20000000000 */
[----:B------:R-:W-:Y:S02]  /*2470*/  VIADD R33, R8, 0xa0 ;  /* 0x000000a008217836 */ /* 0x000fe40000000000 */
[----:B------:R-:W-:Y:S02]  /*2480*/  @!P2 IMAD.IADD R27, R27, 0x1, -R5 ;  /* 0x000000011b1ba824 */ /* 0x000fe400078e0a05 */
[C---:B------:R-:W-:Y:S01]  /*2490*/  IMAD R30, R5.reuse, R24, R30 ;  /* 0x00000018051e7224 */ /* 0x040fe200078e021e */
[----:B------:R-:W-:Y:S01]  /*24a0*/  IABS R34, R33 ;  /* 0x0000002100227213 */ /* 0x000fe20000000000 */
[----:B------:R-:W-:Y:S01]  /*24b0*/  IMAD.MOV.U32 R24, RZ, RZ, R26 ;  /* 0x000000ffff187224 */ /* 0x000fe200078e001a */
[----:B------:R-:W-:Y:S01]  /*24c0*/  ISETP.GT.U32.AND P2, PT, R5, R27, PT ;  /* 0x0000001b0500720c */ /* 0x000fe20003f44070 */
[----:B------:R-:W-:-:S04]  /*24d0*/  IMAD.HI.U32 R26, R7, R32, RZ ;  /* 0x00000020071a7227 */ /* 0x000fc800078e00ff */
[----:B------:R-:W-:Y:S01]  /*24e0*/  @!P3 IMAD.MOV R24, RZ, RZ, -R24 ;  /* 0x000000ffff18b224 */ /* 0x000fe200078e0a18 */
[----:B------:R-:W-:Y:S01]  /*24f0*/  ISETP.GT.U32.AND P3, PT, R5, R30, PT ;  /* 0x0000001e0500720c */ /* 0x000fe20003f64070 */
[----:B------:R-:W-:Y:S01]  /*2500*/  @!P0 IMAD.IADD R25, R25, 0x1, -R5 ;  /* 0x0000000119198824 */ /* 0x000fe200078e0a05 */
[----:B------:R-:W-:Y:S01]  /*2510*/  ISETP.GE.AND P0, PT, R29, RZ, PT ;  /* 0x000000ff1d00720c */ /* 0x000fe20003f06270 */
[----:B------:R-:W-:Y:S02]  /*2520*/  IMAD.MOV R29, RZ, RZ, -R26 ;  /* 0x000000ffff1d7224 */ /* 0x000fe400078e0a1a */
[----:B------:R-:W-:-:S04]  /*2530*/  IMAD.HI.U32 R26, R7, R34, RZ ;  /* 0x00000022071a7227 */ /* 0x000fc800078e00ff */
[--C-:B------:R-:W-:Y:S02]  /*2540*/  @!P6 IMAD.IADD R28, R28, 0x1, -R5.reuse ;  /* 0x000000011c1ce824 */ /* 0x100fe400078e0a05 */
[C---:B------:R-:W-:Y:S02]  /*2550*/  IMAD R29, R5.reuse, R29, R32 ;  /* 0x0000001d051d7224 */ /* 0x040fe400078e0220 */
[----:B------:R-:W-:Y:S01]  /*2560*/  IMAD.MOV R32, RZ, RZ, -R26 ;  /* 0x000000ffff207224 */ /* 0x000fe200078e0a1a */
[----:B------:R-:W-:Y:S01]  /*2570*/  ISETP.GT.U32.AND P6, PT, R5, R28, PT ;  /* 0x0000001c0500720c */ /* 0x000fe20003fc4070 */
[--C-:B------:R-:W-:Y:S01]  /*2580*/  @!P2 IMAD.IADD R27, R27, 0x1, -R5.reuse ;  /* 0x000000011b1ba824 */ /* 0x100fe200078e0a05 */
[C---:B------:R-:W-:Y:S01]  /*2590*/  ISETP.GT.U32.AND P2, PT, R5.reuse, R29, PT ;  /* 0x0000001d0500720c */ /* 0x040fe20003f44070 */
[----:B------:R-:W-:Y:S02]  /*25a0*/  IMAD R32, R5, R32, R34 ;  /* 0x0000002005207224 */ /* 0x000fe400078e0222 */
[----:B------:R-:W-:-:S02]  /*25b0*/  @!P3 IMAD.IADD R30, R30, 0x1, -R5 ;  /* 0x000000011e1eb824 */ /* 0x000fc400078e0a05 */
[----:B------:R-:W-:Y:S01]  /*25c0*/  @!P4 IMAD.MOV R27, RZ, RZ, -R27 ;  /* 0x000000ffff1bc224 */ /* 0x000fe200078e0a1b */
[C---:B------:R-:W-:Y:S01]  /*25d0*/  ISETP.GT.U32.AND P4, PT, R5.reuse, R32, PT ;  /* 0x000000200500720c */ /* 0x040fe20003f84070 */
[----:B------:R-:W-:Y:S01]  /*25e0*/  VIADD R35, R8, 0x9c ;  /* 0x0000009c08237836 */ /* 0x000fe20000000000 */
[----:B------:R-:W-:Y:S01]  /*25f0*/  ISETP.GT.U32.AND P3, PT, R5, R30, PT ;  /* 0x0000001e0500720c */ /* 0x000fe20003f64070 */
[----:B------:R-:W-:Y:S01]  /*2600*/  @!P1 IMAD.MOV R25, RZ, RZ, -R25 ;  /* 0x000000ffff199224 */ /* 0x000fe200078e0a19 */
[----:B------:R-:W-:Y:S01]  /*2610*/  ISETP.GE.AND P1, PT, R33, RZ, PT ;  /* 0x000000ff2100720c */ /* 0x000fe20003f26270 */
[--C-:B------:R-:W-:Y:S01]  /*2620*/  @!P6 IMAD.IADD R28, R28, 0x1, -R5.reuse ;  /* 0x000000011c1ce824 */ /* 0x100fe200078e0a05 */
[----:B------:R-:W-:Y:S01]  /*2630*/  IABS R36, R35 ;  /* 0x0000002300247213 */ /* 0x000fe20000000000 */
[----:B------:R-:W-:Y:S01]  /*2640*/  @!P2 IMAD.IADD R29, R29, 0x1, -R5 ;  /* 0x000000011d1da824 */ /* 0x000fe200078e0a05 */
[----:B------:R-:W-:Y:S01]  /*2650*/  ISETP.GE.AND P6, PT, R31, RZ, PT ;  /* 0x000000ff1f00720c */ /* 0x000fe20003fc6270 */
[----:B------:R-:W-:-:S02]  /*2660*/  IMAD.MOV.U32 R26, RZ, RZ, R28 ;  /* 0x000000ffff1a7224 */ /* 0x000fc400078e001c */
[----:B------:R-:W-:Y:S01]  /*2670*/  IMAD.HI.U32 R28, R7, R36, RZ ;  /* 0x00000024071c7227 */ /* 0x000fe200078e00ff */
[----:B------:R-:W-:-:S03]  /*2680*/  ISETP.GT.U32.AND P2, PT, R5, R29, PT ;  /* 0x0000001d0500720c */ /* 0x000fc60003f44070 */
[----:B------:R-:W-:Y:S02]  /*2690*/  VIADD R31, R8, 0x98 ;  /* 0x00000098081f7836 */ /* 0x000fe40000000000 */
[--C-:B------:R-:W-:Y:S02]  /*26a0*/  @!P4 IMAD.IADD R32, R32, 0x1, -R5.reuse ;  /* 0x000000012020c824 */ /* 0x100fe400078e0a05 */
[----:B------:R-:W-:Y:S01]  /*26b0*/  @!P5 IMAD.MOV R26, RZ, RZ, -R26 ;  /* 0x000000ffff1ad224 */ /* 0x000fe200078e0a1a */
[----:B------:R-:W-:Y:S01]  /*26c0*/  ISETP.GE.AND P5, PT, R35, RZ, PT ;  /* 0x000000ff2300720c */ /* 0x000fe20003fa6270 */
[----:B------:R-:W-:Y:S01]  /*26d0*/  IMAD.MOV R28, RZ, RZ, -R28 ;  /* 0x000000ffff1c7224 */ /* 0x000fe200078e0a1c */
[----:B------:R-:W-:Y:S01]  /*26e0*/  IABS R34, R31 ;  /* 0x0000001f00227213 */ /* 0x000fe20000000000 */
[----:B------:R-:W-:Y:S01]  /*26f0*/  VIADD R35, R8, 0x94 ;  /* 0x0000009408237836 */ /* 0x000fe20000000000 */
[----:B------:R-:W-:Y:S01]  /*2700*/  ISETP.GT.U32.AND P4, PT, R5, R32, PT ;  /* 0x000000200500720c */ /* 0x000fe20003f84070 */
[----:B------:R-:W-:Y:S01]  /*2710*/  @!P3 IMAD.IADD R30, R30, 0x1, -R5 ;  /* 0x000000011e1eb824 */ /* 0x000fe200078e0a05 */
[----:B------:R-:W-:Y:S01]  /*2720*/  ISETP.GE.AND P3, PT, R31, RZ, PT ;  /* 0x000000ff1f00720c */ /* 0x000fe20003f66270 */
[----:B------:R-:W-:Y:S01]  /*2730*/  IMAD R31, R5, R28, R36 ;  /* 0x0000001c051f7224 */ /* 0x000fe200078e0224 */
[----:B------:R-:W-:Y:S01]  /*2740*/  IABS R36, R35 ;  /* 0x0000002300247213 */ /* 0x000fe20000000000 */
[----:B------:R-:W-:-:S02]  /*2750*/  IMAD.MOV.U32 R28, RZ, RZ, R30 ;  /* 0x000000ffff1c7224 */ /* 0x000fc400078e001e */
[----:B------:R-:W-:-:S04]  /*2760*/  IMAD.HI.U32 R30, R7, R34, RZ ;  /* 0x00000022071e7227 */ /* 0x000fc800078e00ff */
[----:B------:R-:W-:Y:S02]  /*2770*/  IMAD.MOV R33, RZ, RZ, -R30 ;  /* 0x000000ffff217224 */ /* 0x000fe400078e0a1e */
[----:B------:R-:W-:Y:S01]  /*2780*/  @!P0 IMAD.MOV R28, RZ, RZ, -R28 ;  /* 0x000000ffff1c8224 */ /* 0x000fe200078e0a1c */
[----:B------:R-:W-:Y:S01]  /*2790*/  ISETP.GT.U32.AND P0, PT, R5, R31, PT ;  /* 0x0000001f0500720c */ /* 0x000fe20003f04070 */
[----:B------:R-:W-:-:S04]  /*27a0*/  IMAD.HI.U32 R30, R7, R36, RZ ;  /* 0x00000024071e7227 */ /* 0x000fc800078e00ff */
[----:B------:R-:W-:Y:S02]  /*27b0*/  IMAD.MOV R30, RZ, RZ, -R30 ;  /* 0x000000ffff1e7224 */ /* 0x000fe400078e0a1e */
[----:B------:R-:W-:Y:S02]  /*27c0*/  @!P4 IMAD.IADD R32, R32, 0x1, -R5 ;  /* 0x000000012020c824 */ /* 0x000fe400078e0a05 */
[C---:B------:R-:W-:Y:S02]  /*27d0*/  IMAD R34, R5.reuse, R33, R34 ;  /* 0x0000002105227224 */ /* 0x040fe400078e0222 */
[C---:B------:R-:W-:Y:S02]  /*27e0*/  IMAD R33, R5.reuse, R30, R36 ;  /* 0x0000001e05217224 */ /* 0x040fe400078e0224 */
[----:B------:R-:W-:Y:S01]  /*27f0*/  IMAD.MOV.U32 R30, RZ, RZ, R32 ;  /* 0x000000ffff1e7224 */ /* 0x000fe200078e0020 */
[----:B------:R-:W-:Y:S01]  /*2800*/  ISETP.GT.U32.AND P4, PT, R5, R34, PT ;  /* 0x000000220500720c */ /* 0x000fe20003f84070 */
[----:B------:R-:W-:-:S02]  /*2810*/  VIADD R37, R8, 0x90 ;  /* 0x0000009008257836 */ /* 0x000fc40000000000 */
[----:B------:R-:W-:Y:S01]  /*2820*/  @!P1 IMAD.MOV R30, RZ, RZ, -R30 ;  /* 0x000000ffff1e9224 */ /* 0x000fe200078e0a1e */
[----:B------:R-:W-:Y:S01]  /*2830*/  ISETP.GT.U32.AND P1, PT, R5, R33, PT ;  /* 0x000000210500720c */ /* 0x000fe20003f24070 */
[--C-:B------:R-:W-:Y:S01]  /*2840*/  @!P0 IMAD.IADD R31, R31, 0x1, -R5.reuse ;  /* 0x000000011f1f8824 */ /* 0x100fe200078e0a05 */
[----:B------:R-:W-:Y:S01]  /*2850*/  IABS R38, R37 ;  /* 0x0000002500267213 */ /* 0x000fe20000000000 */
[----:B------:R-:W-:Y:S01]  /*2860*/  @!P2 IMAD.IADD R29, R29, 0x1, -R5 ;  /* 0x000000011d1da824 */ /* 0x000fe200078e0a05 */
[----:B------:R-:W-:Y:S01]  /*2870*/  ISETP.GE.AND P2, PT, R35, RZ, PT ;  /* 0x000000ff2300720c */ /* 0x000fe20003f46270 */
[----:B------:R-:W-:Y:S01]  /*2880*/  VIADD R41, R8, 0x88 ;  /* 0x0000008808297836 */ /* 0x000fe20000000000 */
[----:B------:R-:W-:Y:S01]  /*2890*/  ISETP.GT.U32.AND P0, PT, R5, R31, PT ;  /* 0x0000001f0500720c */ /* 0x000fe20003f04070 */
[----:B------:R-:W-:-:S03]  /*28a0*/  IMAD.HI.U32 R35, R7, R38, RZ ;  /* 0x0000002607237227 */ /* 0x000fc600078e00ff */
[----:B------:R-:W-:Y:S01]  /*28b0*/  IABS R40, R41 ;  /* 0x0000002900287213 */ /* 0x000fe20000000000 */
[----:B------:R-:W-:Y:S01]  /*28c0*/  @!P6 IMAD.MOV R29, RZ, RZ, -R29 ;  /* 0x000000ffff1de224 */ /* 0x000fe200078e0a1d */
[----:B------:R-:W-:Y:S01]  /*28d0*/  ISETP.GE.AND P6, PT, R37, RZ, PT ;  /* 0x000000ff2500720c */ /* 0x000fe20003fc6270 */
[----:B------:R-:W-:Y:S02]  /*28e0*/  IMAD.MOV R35, RZ, RZ, -R35 ;  /* 0x000000ffff237224 */ /* 0x000fe400078e0a23 */
[----:B------:R-:W-:Y:S02]  /*28f0*/  VIADD R37, R8, 0x8c ;  /* 0x0000008c08257836 */ /* 0x000fe40000000000 */
[--C-:B------:R-:W-:Y:S02]  /*2900*/  @!P1 IMAD.IADD R33, R33, 0x1, -R5.reuse ;  /* 0x0000000121219824 */ /* 0x100fe400078e0a05 */
[----:B------:R-:W-:Y:S01]  /*2910*/  IMAD R36, R5, R35, R38 ;  /* 0x0000002305247224 */ /* 0x000fe200078e0226 */
[----:B------:R-:W-:Y:S01]  /*2920*/  IABS R38, R37 ;  /* 0x0000002500267213 */ /* 0x000fe20000000000 */
[--C-:B------:R-:W-:Y:S01]  /*2930*/  @!P0 IMAD.IADD R31, R31, 0x1, -R5.reuse ;  /* 0x000000011f1f8824 */ /* 0x100fe200078e0a05 */
[C---:B------:R-:W-:Y:S01]  /*2940*/  ISETP.GT.U32.AND P1, PT, R5.reuse, R33, PT ;  /* 0x000000210500720c */ /* 0x040fe20003f24070 */
[----:B------:R-:W-:Y:S01]  /*2950*/  @!P4 IMAD.IADD R34, R34, 0x1, -R5 ;  /* 0x000000012222c824 */ /* 0x000fe200078e0a05 */
[----:B------:R-:W-:Y:S01]  /*2960*/  ISETP.GT.U32.AND P0, PT, R5, R36, PT ;  /* 0x000000240500720c */ /* 0x000fe20003f04070 */
[----:B------:R-:W-:-:S03]  /*2970*/  IMAD.HI.U32 R32, R7, R38, RZ ;  /* 0x0000002607207227 */ /* 0x000fc600078e00ff */
[----:B------:R-:W-:Y:S01]  /*2980*/  ISETP.GT.U32.AND P4, PT, R5, R34, PT ;  /* 0x000000220500720c */ /* 0x000fe20003f84070 */
[----:B------:R-:W-:-:S04]  /*2990*/  IMAD.HI.U32 R35, R7, R40, RZ ;  /* 0x0000002807237227 */ /* 0x000fc800078e00ff */
[----:B------:R-:W-:Y:S02]  /*29a0*/  IMAD.MOV R32, RZ, RZ, -R32 ;  /* 0x000000ffff207224 */ /* 0x000fe400078e0a20 */
[----:B------:R-:W-:Y:S02]  /*29b0*/  IMAD.MOV R39, RZ, RZ, -R35 ;  /* 0x000000ffff277224 */ /* 0x000fe400078e0a23 */
[C---:B------:R-:W-:Y:S02]  /*29c0*/  IMAD R35, R5.reuse, R32, R38 ;  /* 0x0000002005237224 */ /* 0x040fe400078e0226 */
[----:B------:R-:W-:Y:S02]  /*29d0*/  IMAD R38, R5, R39, R40 ;  /* 0x0000002705267224 */ /* 0x000fe400078e0228 */
[--C-:B------:R-:W-:Y:S01]  /*29e0*/  @!P1 IMAD.IADD R33, R33, 0x1, -R5.reuse ;  /* 0x0000000121219824 */ /* 0x100fe200078e0a05 */
[----:B------:R-:W-:Y:S01]  /*29f0*/  ISETP.GT.U32.AND P1, PT, R5, R35, PT ;  /* 0x000000230500720c */ /* 0x000fe20003f24070 */
[----:B------:R-:W-:-:S02]  /*2a00*/  @!P0 IMAD.IADD R36, R36, 0x1, -R5 ;  /* 0x0000000124248824 */ /* 0x000fc400078e0a05 */
[----:B------:R-:W-:Y:S01]  /*2a10*/  @!P2 IMAD.MOV R33, RZ, RZ, -R33 ;  /* 0x000000ffff21a224 */ /* 0x000fe200078e0a21 */
[C---:B------:R-:W-:Y:S01]  /*2a20*/  ISETP.GT.U32.AND P2, PT, R5.reuse, R38, PT ;  /* 0x000000260500720c */ /* 0x040fe20003f44070 */
[----:B------:R-:W-:Y:S01]  /*2a30*/  VIADD R43, R8, 0x84 ;  /* 0x00000084082b7836 */ /* 0x000fe20000000000 */
[----:B------:R-:W-:Y:S01]  /*2a40*/  ISETP.GT.U32.AND P0, PT, R5, R36, PT ;  /* 0x000000240500720c */ /* 0x000fe20003f04070 */
[----:B------:R-:W-:Y:S01]  /*2a50*/  @!P4 IMAD.IADD R34, R34, 0x1, -R5 ;  /* 0x000000012222c824 */ /* 0x000fe200078e0a05 */
[----:B------:R-:W-:Y:S01]  /*2a60*/  ISETP.GE.AND P4, PT, R41, RZ, PT ;  /* 0x000000ff2900720c */ /* 0x000fe20003f86270 */
[----:B------:R-:W-:Y:S01]  /*2a70*/  @!P5 IMAD.MOV R31, RZ, RZ, -R31 ;  /* 0x000000ffff1fd224 */ /* 0x000fe200078e0a1f */
[----:B------:R-:W-:Y:S01]  /*2a80*/  IABS R42, R43 ;  /* 0x0000002b002a7213 */ /* 0x000fe20000000000 */
[----:B------:R-:W-:Y:S01]  /*2a90*/  IMAD.MOV.U32 R32, RZ, RZ, R34 ;  /* 0x000000ffff207224 */ /* 0x000fe200078e0022 */
[----:B------:R-:W-:Y:S01]  /*2aa0*/  ISETP.GE.AND P5, PT, R37, RZ, PT ;  /* 0x000000ff2500720c */ /* 0x000fe20003fa6270 */
[----:B------:R-:W-:-:S02]  /*2ab0*/  VIADD R34, R8, 0x80 ;  /* 0x0000008008227836 */ /* 0x000fc40000000000 */
[----:B------:R-:W-:-:S03]  /*2ac0*/  IMAD.HI.U32 R37, R7, R42, RZ ;  /* 0x0000002a07257227 */ /* 0x000fc600078e00ff */
[----:B------:R-:W-:Y:S01]  /*2ad0*/  IABS R40, R34 ;  /* 0x0000002200287213 */ /* 0x000fe20000000000 */
[--C-:B------:R-:W-:Y:S02]  /*2ae0*/  @!P2 IMAD.IADD R38, R38, 0x1, -R5.reuse ;  /* 0x000000012626a824 */ /* 0x100fe400078e0a05 */
[----:B------:R-:W-:Y:S01]  /*2af0*/  @!P0 IMAD.IADD R36, R36, 0x1, -R5 ;  /* 0x0000000124248824 */ /* 0x000fe200078e0a05 */
[----:B------:R-:W-:Y:S01]  /*2b00*/  ISETP.GE.AND P0, PT, R34, RZ, PT ;  /* 0x000000ff2200720c */ /* 0x000fe20003f06270 */
[----:B------:R-:W-:Y:S01]  /*2b10*/  IMAD.MOV R37, RZ, RZ, -R37 ;  /* 0x000000ffff257224 */ /* 0x000fe200078e0a25 */
[----:B------:R-:W-:Y:S01]  /*2b20*/  ISETP.GT.U32.AND P2, PT, R5, R38, PT ;  /* 0x000000260500720c */ /* 0x000fe20003f44070 */
[----:B------:R-:W-:Y:S02]  /*2b30*/  IMAD.MOV.U32 R34, RZ, RZ, R36 ;  /* 0x000000ffff227224 */ /* 0x000fe400078e0024 */
[----:B------:R-:W-:-:S04]  /*2b40*/  IMAD.HI.U32 R36, R7, R40, RZ ;  /* 0x0000002807247227 */ /* 0x000fc800078e00ff */
[C---:B------:R-:W-:Y:S02]  /*2b50*/  IMAD R37, R5.reuse, R37, R42 ;  /* 0x0000002505257224 */ /* 0x040fe400078e022a */
[----:B------:R-:W-:Y:S02]  /*2b60*/  IMAD.MOV R36, RZ, RZ, -R36 ;  /* 0x000000ffff247224 */ /* 0x000fe400078e0a24 */
[----:B------:R-:W-:Y:S01]  /*2b70*/  @!P6 IMAD.MOV R34, RZ, RZ, -R34 ;  /* 0x000000ffff22e224 */ /* 0x000fe200078e0a22 */
[C---:B------:R-:W-:Y:S01]  /*2b80*/  ISETP.GT.U32.AND P6, PT, R5.reuse, R37, PT ;  /* 0x000000250500720c */ /* 0x040fe20003fc4070 */
[----:B------:R-:W-:Y:S02]  /*2b90*/  IMAD R40, R5, R36, R40 ;  /* 0x0000002405287224 */ /* 0x000fe400078e0228 */
[----:B------:R-:W-:Y:S02]  /*2ba0*/  VIADD R41, R8, 0x7c ;  /* 0x0000007c08297836 */ /* 0x000fe40000000000 */
[----:B------:R-:W-:-:S02]  /*2bb0*/  @!P1 IMAD.IADD R35, R35, 0x1, -R5 ;  /* 0x0000000123239824 */ /* 0x000fc400078e0a05 */
[--C-:B------:R-:W-:Y:S01]  /*2bc0*/  @!P2 IMAD.IADD R38, R38, 0x1, -R5.reuse ;  /* 0x000000012626a824 */ /* 0x100fe200078e0a05 */
[----:B------:R-:W-:Y:S01]  /*2bd0*/  ISETP.GT.U32.AND P2, PT, R5, R40, PT ;  /* 0x000000280500720c */ /* 0x000fe20003f44070 */
[----:B------:R-:W-:Y:S01]  /*2be0*/  @!P3 IMAD.MOV R32, RZ, RZ, -R32 ;  /* 0x000000ffff20b224 */ /* 0x000fe200078e0a20 */
[----:B------:R-:W-:Y:S01]  /*2bf0*/  ISETP.GE.AND P3, PT, R43, RZ, PT ;  /* 0x000000ff2b00720c */ /* 0x000fe20003f66270 */
[C---:B------:R-:W-:Y:S01]  /*2c00*/  VIADD R43, R8.reuse, 0x78 ;  /* 0x00000078082b7836 */ /* 0x040fe20000000000 */
[----:B------:R-:W-:Y:S01]  /*2c10*/  IABS R42, R41 ;  /* 0x00000029002a7213 */ /* 0x000fe20000000000 */
[----:B------:R-:W-:Y:S01]  /*2c20*/  @!P6 IMAD.IADD R37, R37, 0x1, -R5 ;  /* 0x000000012525e824 */ /* 0x000fe200078e0a05 */
[----:B------:R-:W-:Y:S01]  /*2c30*/  ISETP.GT.U32.AND P1, PT, R5, R35, PT ;  /* 0x000000230500720c */ /* 0x000fe20003f24070 */
[----:B------:R-:W-:Y:S01]  /*2c40*/  VIADD R45, R8, 0x74 ;  /* 0x00000074082d7836 */ /* 0x000fe20000000000 */
[----:B------:R-:W-:Y:S01]  /*2c50*/  IABS R44, R43 ;  /* 0x0000002b002c7213 */ /* 0x000fe20000000000 */
[----:B------:R-:W-:Y:S01]  /*2c60*/  IMAD.HI.U32 R39, R7, R42, RZ ;  /* 0x0000002a07277227 */ /* 0x000fe200078e00ff */
[----:B------:R-:W-:-:S02]  /*2c70*/  ISETP.GT.U32.AND P6, PT, R5, R37, PT ;  /* 0x000000250500720c */ /* 0x000fc40003fc4070 */
[----:B------:R-:W-:Y:S01]  /*2c80*/  IABS R46, R45 ;  /* 0x0000002d002e7213 */ /* 0x000fe20000000000 */
[----:B------:R-:W-:Y:S02]  /*2c90*/  IMAD.MOV R39, RZ, RZ, -R39 ;  /* 0x000000ffff277224 */ /* 0x000fe400078e0a27 */
[----:B------:R-:W-:-:S04]  /*2ca0*/  IMAD.HI.U32 R36, R7, R44, RZ ;  /* 0x0000002c07247227 */ /* 0x000fc800078e00ff */
[--C-:B------:R-:W-:Y:S02]  /*2cb0*/  @!P2 IMAD.IADD R40, R40, 0x1, -R5.reuse ;  /* 0x000000012828a824 */ /* 0x100fe400078e0a05 */
[----:B------:R-:W-:Y:S02]  /*2cc0*/  IMAD R39, R5, R39, R42 ;  /* 0x0000002705277224 */ /* 0x000fe400078e022a */
[----:B------:R-:W-:Y:S01]  /*2cd0*/  @!P1 IMAD.IADD R35, R35, 0x1, -R5 ;  /* 0x0000000123239824 */ /* 0x000fe200078e0a05 */
[----:B------:R-:W-:Y:S01]  /*2ce0*/  ISETP.GE.AND P1, PT, R41, RZ, PT ;  /* 0x000000ff2900720c */ /* 0x000fe20003f26270 */
[----:B------:R-:W-:Y:S01]  /*2cf0*/  IMAD.MOV R42, RZ, RZ, -R36 ;  /* 0x000000ffff2a7224 */ /* 0x000fe200078e0a24 */
[----:B------:R-:W-:Y:S01]  /*2d00*/  ISETP.GT.U32.AND P2, PT, R5, R40, PT ;  /* 0x000000280500720c */ /* 0x000fe20003f44070 */
[----:B------:R-:W-:-:S04]  /*2d10*/  IMAD.HI.U32 R41, R7, R46, RZ ;  /* 0x0000002e07297227 */ /* 0x000fc800078e00ff */
[----:B------:R-:W-:Y:S02]  /*2d20*/  IMAD R42, R5, R42, R44 ;  /* 0x0000002a052a7224 */ /* 0x000fe400078e022c */
[----:B------:R-:W-:Y:S02]  /*2d30*/  IMAD.MOV R41, RZ, RZ, -R41 ;  /* 0x000000ffff297224 */ /* 0x000fe400078e0a29 */
[----:B------:R-:W-:Y:S01]  /*2d40*/  @!P6 IMAD.IADD R37, R37, 0x1, -R5 ;  /* 0x000000012525e824 */ /* 0x000fe200078e0a05 */
[C---:B------:R-:W-:Y:S01]  /*2d50*/  ISETP.GT.U32.AND P6, PT, R5.reuse, R42, PT ;  /* 0x0000002a0500720c */ /* 0x040fe20003fc4070 */
[C---:B------:R-:W-:Y:S02]  /*2d60*/  IMAD R41, R5.reuse, R41, R46 ;  /* 0x0000002905297224 */ /* 0x040fe400078e022e */
[----:B------:R-:W-:Y:S01]  /*2d70*/  @!P5 IMAD.MOV R35, RZ, RZ, -R35 ;  /* 0x000000ffff23d224 */ /* 0x000fe200078e0a23 */
[C---:B------:R-:W-:Y:S01]  /*2d80*/  ISETP.GT.U32.AND P5, PT, R5.reuse, R39, PT ;  /* 0x000000270500720c */ /* 0x040fe20003fa4070 */
[----:B------:R-:W-:Y:S01]  /*2d90*/  @!P2 IMAD.IADD R40, R40, 0x1, -R5 ;  /* 0x000000012828a824 */ /* 0x000fe200078e0a05 */
[----:B------:R-:W-:Y:S01]  /*2da0*/  ISETP.GT.U32.AND P2, PT, R5, R41, PT ;  /* 0x000000290500720c */ /* 0x000fe20003f44070 */
[----:B------:R-:W-:-:S02]  /*2db0*/  VIADD R47, R8, 0x70 ;  /* 0x00000070082f7836 */ /* 0x000fc40000000000 */
[----:B------:R-:W-:Y:S02]  /*2dc0*/  VIADD R49, R8, 0x6c ;  /* 0x0000006c08317836 */ /* 0x000fe40000000000 */
[----:B------:R-:W-:Y:S01]  /*2dd0*/  IMAD.MOV.U32 R36, RZ, RZ, R38 ;  /* 0x000000ffff247224 */ /* 0x000fe200078e0026 */
[----:B------:R-:W-:Y:S01]  /*2de0*/  IABS R46, R47 ;  /* 0x0000002f002e7213 */ /* 0x000fe20000000000 */
[--C-:B------:R-:W-:Y:S01]  /*2df0*/  @!P6 IMAD.IADD R42, R42, 0x1, -R5.reuse ;  /* 0x000000012a2ae824 */ /* 0x100fe200078e0a05 */
[----:B------:R-:W-:Y:S01]  /*2e00*/  IABS R48, R49 ;  /* 0x0000003100307213 */ /* 0x000fe20000000000 */
[----:B------:R-:W-:Y:S01]  /*2e10*/  @!P4 IMAD.MOV R36, RZ, RZ, -R36 ;  /* 0x000000ffff24c224 */ /* 0x000fe200078e0a24 */
[----:B------:R-:W-:Y:S01]  /*2e20*/  ISETP.GE.AND P4, PT, R43, RZ, PT ;  /* 0x000000ff2b00720c */ /* 0x000fe20003f86270 */
[----:B------:R-:W-:Y:S01]  /*2e30*/  @!P5 IMAD.IADD R39, R39, 0x1, -R5 ;  /* 0x000000012727d824 */ /* 0x000fe200078e0a05 */
[----:B------:R-:W-:Y:S01]  /*2e40*/  ISETP.GT.U32.AND P6, PT, R5, R42, PT ;  /* 0x0000002a0500720c */ /* 0x000fe20003fc4070 */
[----:B------:R-:W-:-:S03]  /*2e50*/  IMAD.HI.U32 R43, R7, R46, RZ ;  /* 0x0000002e072b7227 */ /* 0x000fc600078e00ff */
[----:B------:R-:W-:Y:S01]  /*2e60*/  ISETP.GT.U32.AND P5, PT, R5, R39, PT ;  /* 0x000000270500720c */ /* 0x000fe20003fa4070 */
[----:B------:R-:W-:Y:S02]  /*2e70*/  @!P2 IMAD.IADD R41, R41, 0x1, -R5 ;  /* 0x000000012929a824 */ /* 0x000fe400078e0a05 */
[----:B------:R-:W-:-:S03]  /*2e80*/  IMAD.HI.U32 R44, R7, R48, RZ ;  /* 0x00000030072c7227 */ /* 0x000fc600078e00ff */
[----:B------:R-:W-:Y:S01]  /*2e90*/  ISETP.GT.U32.AND P2, PT, R5, R41, PT ;  /* 0x000000290500720c */ /* 0x000fe20003f44070 */
[----:B------:R-:W-:Y:S02]  /*2ea0*/  IMAD.MOV R43, RZ, RZ, -R43 ;  /* 0x000000ffff2b7224 */ /* 0x000fe400078e0a2b */
[----:B------:R-:W-:Y:S02]  /*2eb0*/  IMAD.MOV.U32 R38, RZ, RZ, R40 ;  /* 0x000000ffff267224 */ /* 0x000fe400078e0028 */
[----:B------:R-:W-:Y:S02]  /*2ec0*/  IMAD.MOV R40, RZ, RZ, -R44 ;  /* 0x000000ffff287224 */ /* 0x000fe400078e0a2c */
[----:B------:R-:W-:Y:S01]  /*2ed0*/  @!P3 IMAD.MOV R37, RZ, RZ, -R37 ;  /* 0x000000ffff25b224 */ /* 0x000fe200078e0a25 */
[----:B------:R-:W-:Y:S01]  /*2ee0*/  ISETP.GE.AND P3, PT, R45, RZ, PT ;  /* 0x000000ff2d00720c */ /* 0x000fe20003f66270 */
[----:B------:R-:W-:Y:S02]  /*2ef0*/  IMAD R44, R5, R43, R46 ;  /* 0x0000002b052c7224 */ /* 0x000fe400078e022e */
[----:B------:R-:W-:-:S02]  /*2f00*/  @!P6 IMAD.IADD R42, R42, 0x1, -R5 ;  /* 0x000000012a2ae824 */ /* 0x000fc400078e0a05 */
[--C-:B------:R-:W-:Y:S01]  /*2f10*/  @!P5 IMAD.IADD R39, R39, 0x1, -R5.reuse ;  /* 0x000000012727d824 */ /* 0x100fe200078e0a05 */
[----:B------:R-:W-:Y:S01]  /*2f20*/  ISETP.GT.U32.AND P6, PT, R5, R44, PT ;  /* 0x0000002c0500720c */ /* 0x000fe20003fc4070 */
[C---:B------:R-:W-:Y:S01]  /*2f30*/  VIADD R45, R8.reuse, 0x68 ;  /* 0x00000068082d7836 */ /* 0x040fe20000000000 */
[----:B------:R-:W-:Y:S01]  /*2f40*/  ISETP.GE.AND P5, PT, R49, RZ, PT ;  /* 0x000000ff3100720c */ /* 0x000fe20003fa6270 */
[----:B------:R-:W-:Y:S02]  /*2f50*/  IMAD R43, R5, R40, R48 ;  /* 0x00000028052b7224 */ /* 0x000fe400078e0230 */
[----:B------:R-:W-:Y:S02]  /*2f60*/  @!P2 IMAD.IADD R41, R41, 0x1, -R5 ;  /* 0x000000012929a824 */ /* 0x000fe400078e0a05 */
[----:B------:R-:W-:Y:S01]  /*2f70*/  @!P1 IMAD.MOV R39, RZ, RZ, -R39 ;  /* 0x000000ffff279224 */ /* 0x000fe200078e0a27 */
[----:B------:R-:W-:Y:S01]  /*2f80*/  ISETP.GE.AND P1, PT, R45, RZ, PT ;  /* 0x000000ff2d00720c */ /* 0x000fe20003f26270 */
[----:B------:R-:W-:Y:S01]  /*2f90*/  VIADD R46, R8, 0x64 ;  /* 0x00000064082e7836 */ /* 0x000fe20000000000 */
[----:B------:R-:W-:Y:S01]  /*2fa0*/  IABS R45, R45 ;  /* 0x0000002d002d7213 */ /* 0x000fe20000000000 */
[----:B------:R-:W-:-:S02]  /*2fb0*/  IMAD.MOV.U32 R40, RZ, RZ, R42 ;  /* 0x000000ffff287224 */ /* 0x000fc400078e002a */
[----:B------:R-:W-:Y:S01]  /*2fc0*/  @!P3 IMAD.MOV R41, RZ, RZ, -R41 ;  /* 0x000000ffff29b224 */ /* 0x000fe200078e0a29 */
[----:B------:R-:W-:Y:S01]  /*2fd0*/  ISETP.GT.U32.AND P3, PT, R5, R43, PT ;  /* 0x0000002b0500720c */ /* 0x000fe20003f64070 */
[----:B------:R-:W-:Y:S01]  /*2fe0*/  @!P4 IMAD.MOV R40, RZ, RZ, -R40 ;  /* 0x000000ffff28c224 */ /* 0x000fe200078e0a28 */
[----:B------:R-:W-:Y:S01]  /*2ff0*/  ISETP.GE.AND P4, PT, R46, RZ, PT ;  /* 0x000000ff2e00720c */ /* 0x000fe20003f86270 */
[----:B------:R-:W-:Y:S01]  /*3000*/  @!P6 IMAD.IADD R44, R44, 0x1, -R5 ;  /* 0x000000012c2ce824 */ /* 0x000fe200078e0a05 */
[----:B------:R-:W-:Y:S01]  /*3010*/  IABS R48, R46 ;  /* 0x0000002e00307213 */ /* 0x000fe20000000000 */
[----:B------:R-:W-:Y:S01]  /*3020*/  @!P0 IMAD.MOV R38, RZ, RZ, -R38 ;  /* 0x000000ffff268224 */ /* 0x000fe200078e0a26 */
[----:B------:R-:W-:Y:S01]  /*3030*/  ISETP.GE.AND P0, PT, R47, RZ, PT ;  /* 0x000000ff2f00720c */ /* 0x000fe20003f06270 */
[----:B------:R-:W-:Y:S01]  /*3040*/  IMAD.MOV.U32 R46, RZ, RZ, R45 ;  /* 0x000000ffff2e7224 */ /* 0x000fe200078e002d */
[----:B------:R-:W-:Y:S01]  /*3050*/  ISETP.GT.U32.AND P6, PT, R5, R44, PT ;  /* 0x0000002c0500720c */ /* 0x000fe20003fc4070 */
[----:B------:R-:W-:-:S02]  /*3060*/  VIADD R47, R8, 0x60 ;  /* 0x00000060082f7836 */ /* 0x000fc40000000000 */
[----:B------:R-:W-:-:S03]  /*3070*/  IMAD.HI.U32 R42, R7, R46, RZ ;  /* 0x0000002e072a7227 */ /* 0x000fc600078e00ff */
[----:B------:R-:W-:Y:S01]  /*3080*/  ISETP.GE.AND P2, PT, R47, RZ, PT ;  /* 0x000000ff2f00720c */ /* 0x000fe20003f46270 */
[----:B------:R-:W-:Y:S01]  /*3090*/  @!P3 IMAD.IADD R43, R43, 0x1, -R5 ;  /* 0x000000012b2bb824 */ /* 0x000fe200078e0a05 */
[----:B------:R-:W-:Y:S01]  /*30a0*/  IABS R50, R47 ;  /* 0x0000002f00327213 */ /* 0x000fe20000000000 */
[----:B------:R-:W-:Y:S02]  /*30b0*/  IMAD.MOV R47, RZ, RZ, -R42 ;  /* 0x000000ffff2f7224 */ /* 0x000fe400078e0a2a */
[----:B------:R-:W-:Y:S01]  /*30c0*/  IMAD.HI.U32 R45, R7, R48, RZ ;  /* 0x00000030072d7227 */ /* 0x000fe200078e00ff */
[----:B------:R-:W-:-:S03]  /*30d0*/  ISETP.GT.U32.AND P3, PT, R5, R43, PT ;  /* 0x0000002b0500720c */ /* 0x000fc60003f64070 */
[C---:B------:R-:W-:Y:S02]  /*30e0*/  IMAD R46, R5.reuse, R47, R46 ;  /* 0x0000002f052e7224 */ /* 0x040fe400078e022e */
[----:B------:R-:W-:Y:S02]  /*30f0*/  @!P6 IMAD.IADD R44, R44, 0x1, -R5 ;  /* 0x000000012c2ce824 */ /* 0x000fe400078e0a05 */
[C---:B------:R-:W-:Y:S01]  /*3100*/  VIADD R49, R8.reuse, 0x5c ;  /* 0x0000005c08317836 */ /* 0x040fe20000000000 */
[----:B------:R-:W-:Y:S01]  /*3110*/  ISETP.GT.U32.AND P6, PT, R5, R46, PT ;  /* 0x0000002e0500720c */ /* 0x000fe20003fc4070 */
[----:B------:R-:W-:Y:S02]  /*3120*/  VIADD R51, R8, 0x58 ;  /* 0x0000005808337836 */ /* 0x000fe40000000000 */
[----:B------:R-:W-:Y:S01]  /*3130*/  IMAD.MOV R45, RZ, RZ, -R45 ;  /* 0x000000ffff2d7224 */ /* 0x000fe200078e0a2d */
[----:B------:R-:W-:Y:S01]  /*3140*/  IABS R52, R49 ;  /* 0x0000003100347213 */ /* 0x000fe20000000000 */
[----:B------:R-:W-:Y:S01]  /*3150*/  IMAD.HI.U32 R42, R7, R50, RZ ;  /* 0x00000032072a7227 */ /* 0x000fe200078e00ff */
[----:B------:R-:W-:-:S03]  /*3160*/  IABS R54, R51 ;  /* 0x0000003300367213 */ /* 0x000fc60000000000 */
[----:B------:R-:W-:Y:S02]  /*3170*/  IMAD R48, R5, R45, R48 ;  /* 0x0000002d05307224 */ /* 0x000fe400078e0230 */
[----:B------:R-:W-:Y:S02]  /*3180*/  IMAD.MOV R42, RZ, RZ, -R42 ;  /* 0x000000ffff2a7224 */ /* 0x000fe400078e0a2a */
[----:B------:R-:W-:Y:S01]  /*3190*/  @!P3 IMAD.IADD R43, R43, 0x1, -R5 ;  /* 0x000000012b2bb824 */ /* 0x000fe200078e0a05 */
[C---:B------:R-:W-:Y:S01]  /*31a0*/  ISETP.GT.U32.AND P3, PT, R5.reuse, R48, PT ;  /* 0x000000300500720c */ /* 0x040fe20003f64070 */
[----:B------:R-:W-:Y:S02]  /*31b0*/  IMAD R50, R5, R42, R50 ;  /* 0x0000002a05327224 */ /* 0x000fe400078e0232 */
[----:B------:R-:W-:-:S04]  /*31c0*/  IMAD.HI.U32 R42, R7, R52, RZ ;  /* 0x00000034072a7227 */ /* 0x000fc800078e00ff */
[----:B------:R-:W-:-:S04]  /*31d0*/  IMAD.HI.U32 R45, R7, R54, RZ ;  /* 0x00000036072d7227 */ /* 0x000fc800078e00ff */
[----:B------:R-:W-:Y:S02]  /*31e0*/  @!P6 IMAD.IADD R46, R46, 0x1, -R5 ;  /* 0x000000012e2ee824 */ /* 0x000fe400078e0a05 */
[----:B------:R-:W-:Y:S02]  /*31f0*/  IMAD.MOV R42, RZ, RZ, -R42 ;  /* 0x000000ffff2a7224 */ /* 0x000fe400078e0a2a */
[----:B------:R-:W-:Y:S01]  /*3200*/  IMAD.MOV R45, RZ, RZ, -R45 ;  /* 0x000000ffff2d7224 */ /* 0x000fe200078e0a2d */
[C---:B------:R-:W-:Y:S01]  /*3210*/  ISETP.GT.U32.AND P6, PT, R5.reuse, R46, PT ;  /* 0x0000002e0500720c */ /* 0x040fe20003fc4070 */
[C---:B------:R-:W-:Y:S02]  /*3220*/  VIADD R53, R8.reuse, 0x54 ;  /* 0x0000005408357836 */ /* 0x040fe40000000000 */
[C---:B------:R-:W-:Y:S02]  /*3230*/  IMAD R52, R5.reuse, R42, R52 ;  /* 0x0000002a05347224 */ /* 0x040fe400078e0234 */
[----:B------:R-:W-:Y:S01]  /*3240*/  VIADD R55, R8, 0x50 ;  /* 0x0000005008377836 */ /* 0x000fe20000000000 */
[----:B------:R-:W-:Y:S01]  /*3250*/  IABS R56, R53 ;  /* 0x0000003500387213 */ /* 0x000fe20000000000 */
[----:B------:R-:W-:-:S02]  /*3260*/  IMAD R54, R5, R45, R54 ;  /* 0x0000002d05367224 */ /* 0x000fc400078e0236 */
[----:B------:R-:W-:Y:S01]  /*3270*/  IMAD.MOV.U32 R42, RZ, RZ, R44 ;  /* 0x000000ffff2a7224 */ /* 0x000fe200078e002c */
[----:B------:R-:W-:Y:S01]  /*3280*/  IABS R58, R55 ;  /* 0x00000037003a7213 */ /* 0x000fe20000000000 */
[----:B------:R-:W-:Y:S01]  /*3290*/  @!P3 IMAD.IADD R48, R48, 0x1, -R5 ;  /* 0x000000013030b824 */ /* 0x000fe200078e0a05 */
[C---:B------:R-:W-:Y:S01]  /*32a0*/  ISETP.GT.U32.AND P3, PT, R5.reuse, R54, PT ;  /* 0x000000360500720c */ /* 0x040fe20003f64070 */
[----:B------:R-:W-:Y:S01]  /*32b0*/  @!P0 IMAD.MOV R42, RZ, RZ, -R42 ;  /* 0x000000ffff2a8224 */ /* 0x000fe200078e0a2a */
[----:B------:R-:W-:Y:S01]  /*32c0*/  ISETP.GT.U32.AND P0, PT, R5, R50, PT ;  /* 0x000000320500720c */ /* 0x000fe20003f04070 */
[----:B------:R-:W-:-:S04]  /*32d0*/  IMAD.HI.U32 R45, R7, R56, RZ ;  /* 0x00000038072d7227 */ /* 0x000fc800078e00ff */
[----:B------:R-:W-:-:S04]  /*32e0*/  IMAD.HI.U32 R44, R7, R58, RZ ;  /* 0x0000003a072c7227 */ /* 0x000fc800078e00ff */
[----:B------:R-:W-:Y:S01]  /*32f0*/  @!P6 IMAD.IADD R46, R46, 0x1, -R5 ;  /* 0x000000012e2ee824 */ /* 0x000fe200078e0a05 */
[----:B------:R-:W-:Y:S01]  /*3300*/  ISETP.GE.AND P6, PT, R49, RZ, PT ;  /* 0x000000ff3100720c */ /* 0x000fe20003fc6270 */
[----:B------:R-:W-:Y:S02]  /*3310*/  IMAD.MOV R45, RZ, RZ, -R45 ;  /* 0x000000ffff2d7224 */ /* 0x000fe400078e0a2d */
[----:B------:R-:W-:Y:S02]  /*3320*/  IMAD.MOV R47, RZ, RZ, -R44 ;  /* 0x000000ffff2f7224 */ /* 0x000fe400078e0a2c */
[----:B------:R-:W-:Y:S02]  /*3330*/  VIADD R49, R8, 0x4c ;  /* 0x0000004c08317836 */ /* 0x000fe40000000000 */
[C---:B------:R-:W-:Y:S02]  /*3340*/  IMAD R44, R5.reuse, R45, R56 ;  /* 0x0000002d052c7224 */ /* 0x040fe400078e0238 */
[C---:B------:R-:W-:Y:S01]  /*3350*/  IMAD R56, R5.reuse, R47, R58 ;  /* 0x0000002f05387224 */ /* 0x040fe200078e023a */
[----:B------:R-:W-:Y:S01]  /*3360*/  IABS R58, R49 ;  /* 0x00000031003a7213 */ /* 0x000fe20000000000 */
[--C-:B------:R-:W-:Y:S01]  /*3370*/  @!P0 IMAD.IADD R50, R50, 0x1, -R5.reuse ;  /* 0x0000000132328824 */ /* 0x100fe200078e0a05 */
[----:B------:R-:W-:Y:S01]  /*3380*/  ISETP.GT.U32.AND P0, PT, R5, R48, PT ;  /* 0x000000300500720c */ /* 0x000fe20003f04070 */
[----:B------:R-:W-:-:S02]  /*3390*/  @!P3 IMAD.IADD R54, R54, 0x1, -R5 ;  /* 0x000000013636b824 */ /* 0x000fc400078e0a05 */
[----:B------:R-:W-:-:S03]  /*33a0*/  IMAD.HI.U32 R45, R7, R58, RZ ;  /* 0x0000003a072d7227 */ /* 0x000fc600078e00ff */
[C---:B------:R-:W-:Y:S01]  /*33b0*/  ISETP.GT.U32.AND P3, PT, R5.reuse, R54, PT ;  /* 0x000000360500720c */ /* 0x040fe20003f64070 */
[----:B------:R-:W-:Y:S02]  /*33c0*/  IMAD.MOV R47, RZ, RZ, -R45 ;  /* 0x000000ffff2f7224 */ /* 0x000fe400078e0a2d */
[----:B------:R-:W-:Y:S01]  /*33d0*/  @!P5 IMAD.MOV R43, RZ, RZ, -R43 ;  /* 0x000000ffff2bd224 */ /* 0x000fe200078e0a2b */
[C---:B------:R-:W-:Y:S01]  /*33e0*/  ISETP.GT.U32.AND P5, PT, R5.reuse, R52, PT ;  /* 0x000000340500720c */ /* 0x040fe20003fa4070 */
[C---:B------:R-:W-:Y:S02]  /*33f0*/  IMAD R58, R5.reuse, R47, R58 ;  /* 0x0000002f053a7224 */ /* 0x040fe400078e023a */
[----:B------:R-:W-:Y:S01]  /*3400*/  @!P0 IMAD.IADD R48, R48, 0x1, -R5 ;  /* 0x0000000130308824 */ /* 0x000fe200078e0a05 */
[----:B------:R-:W-:Y:S01]  /*3410*/  ISETP.GT.U32.AND P0, PT, R5, R44, PT ;  /* 0x0000002c0500720c */ /* 0x000fe20003f04070 */
[----:B------:R-:W-:Y:S02]  /*3420*/  VIADD R59, R8, 0x44 ;  /* 0x00000044083b7836 */ /* 0x000fe40000000000 */
[----:B------:R-:W-:-:S02]  /*3430*/  @!P1 IMAD.MOV R46, RZ, RZ, -R46 ;  /* 0x000000ffff2e9224 */ /* 0x000fc400078e0a2e */
[--C-:B------:R-:W-:Y:S01]  /*3440*/  @!P3 IMAD.IADD R54, R54, 0x1, -R5.reuse ;  /* 0x000000013636b824 */ /* 0x100fe200078e0a05 */
[C---:B------:R-:W-:Y:S01]  /*3450*/  ISETP.GT.U32.AND P3, PT, R5.reuse, R58, PT ;  /* 0x0000003a0500720c */ /* 0x040fe20003f64070 */
[----:B------:R-:W-:Y:S01]  /*3460*/  VIADD R57, R8, 0x48 ;  /* 0x0000004808397836 */ /* 0x000fe20000000000 */
[----:B------:R-:W-:Y:S01]  /*3470*/  IABS R62, R59 ;  /* 0x0000003b003e7213 */ /* 0x000fe20000000000 */
[--C-:B------:R-:W-:Y:S01]  /*3480*/  @!P5 IMAD.IADD R52, R52, 0x1, -R5.reuse ;  /* 0x000000013434d824 */ /* 0x100fe200078e0a05 */
[C---:B------:R-:W-:Y:S01]  /*3490*/  ISETP.GT.U32.AND P5, PT, R5.reuse, R50, PT ;  /* 0x000000320500720c */ /* 0x040fe20003fa4070 */
[----:B------:R-:W-:Y:S01]  /*34a0*/  @!P4 IMAD.MOV R48, RZ, RZ, -R48 ;  /* 0x000000ffff30c224 */ /* 0x000fe200078e0a30 */
[----:B------:R-:W-:Y:S01]  /*34b0*/  IABS R60, R57 ;  /* 0x00000039003c7213 */ /* 0x000fe20000000000 */
[----:B------:R-:W-:Y:S01]  /*34c0*/  @!P0 IMAD.IADD R44, R44, 0x1, -R5 ;  /* 0x000000012c2c8824 */ /* 0x000fe200078e0a05 */
[----:B------:R-:W-:Y:S01]  /*34d0*/  ISETP.GT.U32.AND P1, PT, R5, R52, PT ;  /* 0x000000340500720c */ /* 0x000fe20003f24070 */
[----:B------:R-:W-:Y:S01]  /*34e0*/  IMAD.HI.U32 R47, R7, R62, RZ ;  /* 0x0000003e072f7227 */ /* 0x000fe200078e00ff */
[----:B------:R-:W-:-:S03]  /*34f0*/  ISETP.GE.AND P0, PT, R53, RZ, PT ;  /* 0x000000ff3500720c */ /* 0x000fc60003f06270 */
[----:B------:R-:W-:Y:S01]  /*3500*/  @!P3 IMAD.IADD R58, R58, 0x1, -R5 ;  /* 0x000000013a3ab824 */ /* 0x000fe200078e0a05 */
[----:B------:R-:W-:Y:S01]  /*3510*/  ISETP.GT.U32.AND P3, PT, R5, R44, PT ;  /* 0x0000002c0500720c */ /* 0x000fe20003f64070 */
[----:B------:R-:W-:Y:S02]  /*3520*/  IMAD.MOV R47, RZ, RZ, -R47 ;  /* 0x000000ffff2f7224 */ /* 0x000fe400078e0a2f */
[----:B------:R-:W-:Y:S01]  /*3530*/  IMAD.HI.U32 R45, R7, R60, RZ ;  /* 0x0000003c072d7227 */ /* 0x000fe200078e00ff */
[----:B------:R-:W-:-:S03]  /*3540*/  ISETP.GT.U32.AND P4, PT, R5, R58, PT ;  /* 0x0000003a0500720c */ /* 0x000fc60003f84070 */
[----:B------:R-:W-:Y:S02]  /*3550*/  IMAD R62, R5, R47, R62 ;  /* 0x0000002f053e7224 */ /* 0x000fe400078e023e */
[--C-:B------:R-:W-:Y:S01]  /*3560*/  @!P1 IMAD.IADD R52, R52, 0x1, -R5.reuse ;  /* 0x0000000134349824 */ /* 0x100fe200078e0a05 */
[----:B------:R-:W-:Y:S01]  /*3570*/  ISETP.GE.AND P1, PT, R51, RZ, PT ;  /* 0x000000ff3300720c */ /* 0x000fe20003f26270 */
[----:B------:R-:W-:Y:S02]  /*3580*/  VIADD R51, R8, 0x40 ;  /* 0x0000004008337836 */ /* 0x000fe40000000000 */
[----:B------:R-:W-:Y:S01]  /*3590*/  @!P3 IMAD.IADD R44, R44, 0x1, -R5 ;  /* 0x000000012c2cb824 */ /* 0x000fe200078e0a05 */
[----:B------:R-:W-:Y:S01]  /*35a0*/  ISETP.GT.U32.AND P3, PT, R5, R62, PT ;  /* 0x0000003e0500720c */ /* 0x000fe20003f64070 */
[----:B------:R-:W-:Y:S01]  /*35b0*/  IMAD.MOV R45, RZ, RZ, -R45 ;  /* 0x000000ffff2d7224 */ /* 0x000fe200078e0a2d */
[----:B------:R-:W-:Y:S01]  /*35c0*/  IABS R64, R51 ;  /* 0x0000003300407213 */ /* 0x000fe20000000000 */
[----:B------:R-:W-:-:S02]  /*35d0*/  VIADD R53, R8, 0x3c ;  /* 0x0000003c08357836 */ /* 0x000fc40000000000 */
[----:B------:R-:W-:Y:S02]  /*35e0*/  IMAD R60, R5, R45, R60 ;  /* 0x0000002d053c7224 */ /* 0x000fe400078e023c */
[----:B------:R-:W-:Y:S01]  /*35f0*/  IMAD.HI.U32 R45, R7, R64, RZ ;  /* 0x00000040072d7227 */ /* 0x000fe200078e00ff */
[----:B------:R-:W-:-:S03]  /*3600*/  IABS R66, R53 ;  /* 0x0000003500427213 */ /* 0x000fc60000000000 */
[----:B------:R-:W-:Y:S02]  /*3610*/  IMAD.MOV R45, RZ, RZ, -R45 ;  /* 0x000000ffff2d7224 */ /* 0x000fe400078e0a2d */
[--C-:B------:R-:W-:Y:S02]  /*3620*/  @!P3 IMAD.IADD R62, R62, 0x1, -R5.reuse ;  /* 0x000000013e3eb824 */ /* 0x100fe400078e0a05 */
[C---:B------:R-:W-:Y:S02]  /*3630*/  IMAD R64, R5.reuse, R45, R64 ;  /* 0x0000002d05407224 */ /* 0x040fe400078e0240 */
[----:B------:R-:W-:Y:S01]  /*3640*/  @!P5 IMAD.IADD R50, R50, 0x1, -R5 ;  /* 0x000000013232d824 */ /* 0x000fe200078e0a05 */
[C---:B------:R-:W-:Y:S01]  /*3650*/  ISETP.GT.U32.AND P3, PT, R5.reuse, R62, PT ;  /* 0x0000003e0500720c */ /* 0x040fe20003f64070 */
[----:B------:R-:W-:Y:S01]  /*3660*/  @!P6 IMAD.MOV R52, RZ, RZ, -R52 ;  /* 0x000000ffff34e224 */ /* 0x000fe200078e0a34 */
[----:B------:R-:W-:Y:S01]  /*3670*/  ISETP.GT.U32.AND P5, PT, R5, R56, PT ;  /* 0x000000380500720c */ /* 0x000fe20003fa4070 */
[----:B------:R-:W-:Y:S01]  /*3680*/  IMAD.HI.U32 R47, R7, R66, RZ ;  /* 0x00000042072f7227 */ /* 0x000fe200078e00ff */
[----:B------:R-:W-:-:S03]  /*3690*/  ISETP.GT.U32.AND P6, PT, R5, R60, PT ;  /* 0x0000003c0500720c */ /* 0x000fc60003fc4070 */
[----:B------:R-:W-:Y:S02]  /*36a0*/  IMAD.MOV R47, RZ, RZ, -R47 ;  /* 0x000000ffff2f7224 */ /* 0x000fe400078e0a2f */
[----:B------:R-:W-:Y:S02]  /*36b0*/  @!P2 IMAD.MOV R50, RZ, RZ, -R50 ;  /* 0x000000ffff32a224 */ /* 0x000fe400078e0a32 */
[C---:B------:R-:W-:Y:S02]  /*36c0*/  IMAD R66, R5.reuse, R47, R66 ;  /* 0x0000002f05427224 */ /* 0x040fe400078e0242 */
[--C-:B------:R-:W-:Y:S01]  /*36d0*/  @!P3 IMAD.IADD R62, R62, 0x1, -R5.reuse ;  /* 0x000000013e3eb824 */ /* 0x100fe200078e0a05 */
[----:B------:R-:W-:Y:S01]  /*36e0*/  ISETP.GT.U32.AND P3, PT, R5, R64, PT ;  /* 0x000000400500720c */ /* 0x000fe20003f64070 */
[--C-:B------:R-:W-:Y:S01]  /*36f0*/  @!P5 IMAD.IADD R56, R56, 0x1, -R5.reuse ;  /* 0x000000013838d824 */ /* 0x100fe200078e0a05 */
[----:B------:R-:W-:Y:S01]  /*3700*/  ISETP.GE.AND P5, PT, R55, RZ, PT ;  /* 0x000000ff3700720c */ /* 0x000fe20003fa6270 */
[----:B------:R-:W-:Y:S01]  /*3710*/  @!P1 IMAD.MOV R54, RZ, RZ, -R54 ;  /* 0x000000ffff369224 */ /* 0x000fe200078e0a36 */
[----:B------:R-:W-:Y:S01]  /*3720*/  ISETP.GE.AND P1, PT, R49, RZ, PT ;  /* 0x000000ff3100720c */ /* 0x000fe20003f26270 */
[--C-:B------:R-:W-:Y:S01]  /*3730*/  @!P6 IMAD.IADD R60, R60, 0x1, -R5.reuse ;  /* 0x000000013c3ce824 */ /* 0x100fe200078e0a05 */
[----:B------:R-:W-:Y:S01]  /*3740*/  ISETP.GT.U32.AND P2, PT, R5, R56, PT ;  /* 0x000000380500720c */ /* 0x000fe20003f44070 */
[----:B------:R-:W-:Y:S01]  /*3750*/  @!P0 IMAD.MOV R44, RZ, RZ, -R44 ;  /* 0x000000ffff2c8224 */ /* 0x000fe200078e0a2c */
[----:B------:R-:W-:Y:S01]  /*3760*/  ISETP.GE.AND P6, PT, R51, RZ, PT ;  /* 0x000000ff3300720c */ /* 0x000fe20003fc6270 */
[----:B------:R-:W-:Y:S01]  /*3770*/  VIADD R45, R8, 0x38 ;  /* 0x00000038082d7836 */ /* 0x000fe20000000000 */
[----:B------:R-:W-:Y:S01]  /*3780*/  ISETP.GT.U32.AND P0, PT, R5, R60, PT ;  /* 0x0000003c0500720c */ /* 0x000fe20003f04070 */
[--C-:B------:R-:W-:Y:S01]  /*3790*/  @!P4 IMAD.IADD R58, R58, 0x1, -R5.reuse ;  /* 0x000000013a3ac824 */ /* 0x100fe200078e0a05 */
[----:B------:R-:W-:Y:S01]  /*37a0*/  ISETP.GE.AND P4, PT, R59, RZ, PT ;  /* 0x000000ff3b00720c */ /* 0x000fe20003f86270 */
[----:B------:R-:W-:Y:S01]  /*37b0*/  @!P3 IMAD.IADD R64, R64, 0x1, -R5 ;  /* 0x000000014040b824 */ /* 0x000fe200078e0a05 */
[----:B------:R-:W-:Y:S01]  /*37c0*/  IABS R68, R45 ;  /* 0x0000002d00447213 */ /* 0x000fe20000000000 */
[----:B------:R-:W-:-:S02]  /*37d0*/  VIADD R47, R8, 0x34 ;  /* 0x00000034082f7836 */ /* 0x000fc40000000000 */
[----:B------:R-:W-:Y:S01]  /*37e0*/  @!P1 IMAD.MOV R58, RZ, RZ, -R58 ;  /* 0x000000ffff3a9224 */ /* 0x000fe200078e0a3a */
[----:B------:R-:W-:Y:S01]  /*37f0*/  ISETP.GT.U32.AND P3, PT, R5, R64, PT ;  /* 0x000000400500720c */ /* 0x000fe20003f64070 */
[--C-:B------:R-:W-:Y:S01]  /*3800*/  @!P2 IMAD.IADD R56, R56, 0x1, -R5.reuse ;  /* 0x000000013838a824 */ /* 0x100fe200078e0a05 */
[----:B------:R-:W-:Y:S01]  /*3810*/  ISETP.GE.AND P2, PT, R57, RZ, PT ;  /* 0x000000ff3900720c */ /* 0x000fe20003f46270 */
[----:B------:R-:W-:Y:S01]  /*3820*/  VIADD R49, R8, 0x30 ;  /* 0x0000003008317836 */ /* 0x000fe20000000000 */
[----:B------:R-:W-:Y:S01]  /*3830*/  ISETP.GE.AND P1, PT, R45, RZ, PT ;  /* 0x000000ff2d00720c */ /* 0x000fe20003f26270 */
[----:B------:R-:W-:Y:S01]  /*3840*/  IMAD.HI.U32 R45, R7, R68, RZ ;  /* 0x00000044072d7227 */ /* 0x000fe200078e00ff */
[----:B------:R-:W-:Y:S02]  /*3850*/  IABS R70, R47 ;  /* 0x0000002f00467213 */ /* 0x000fe40000000000 */
[----:B------:R-:W-:Y:S01]  /*3860*/  IABS R72, R49 ;  /* 0x0000003100487213 */ /* 0x000fe20000000000 */
[----:B------:R-:W-:Y:S01]  /*3870*/  @!P5 IMAD.MOV R56, RZ, RZ, -R56 ;  /* 0x000000ffff38d224 */ /* 0x000fe200078e0a38 */
[----:B------:R-:W-:Y:S01]  /*3880*/  ISETP.GE.AND P5, PT, R53, RZ, PT ;  /* 0x000000ff3500720c */ /* 0x000fe20003fa6270 */
[--C-:B------:R-:W-:Y:S01]  /*3890*/  @!P0 IMAD.IADD R60, R60, 0x1, -R5.reuse ;  /* 0x000000013c3c8824 */ /* 0x100fe200078e0a05 */
[----:B------:R-:W-:Y:S01]  /*38a0*/  ISETP.GE.AND P0, PT, R47, RZ, PT ;  /* 0x000000ff2f00720c */ /* 0x000fe20003f06270 */
[----:B------:R-:W-:Y:S01]  /*38b0*/  @!P3 IMAD.IADD R64, R64, 0x1, -R5 ;  /* 0x000000014040b824 */ /* 0x000fe200078e0a05 */
[----:B------:R-:W-:Y:S01]  /*38c0*/  ISETP.GT.U32.AND P3, PT, R5, R66, PT ;  /* 0x000000420500720c */ /* 0x000fe20003f64070 */
[----:B------:R-:W-:-:S04]  /*38d0*/  IMAD.HI.U32 R47, R7, R70, RZ ;  /* 0x00000046072f7227 */ /* 0x000fc800078e00ff */
[----:B------:R-:W-:Y:S02]  /*38e0*/  IMAD.MOV R53, RZ, RZ, -R45 ;  /* 0x000000ffff357224 */ /* 0x000fe400078e0a2d */
[----:B------:R-:W-:Y:S02]  /*38f0*/  VIADD R51, R8, 0x2c ;  /* 0x0000002c08337836 */ /* 0x000fe40000000000 */
[----:B------:R-:W-:Y:S02]  /*3900*/  IMAD.MOV R47, RZ, RZ, -R47 ;  /* 0x000000ffff2f7224 */ /* 0x000fe400078e0a2f */
[----:B------:R-:W-:Y:S01]  /*3910*/  IMAD R68, R5, R53, R68 ;  /* 0x0000003505447224 */ /* 0x000fe200078e0244 */
[----:B------:R-:W-:Y:S01]  /*3920*/  IABS R74, R51 ;  /* 0x00000033004a7213 */ /* 0x000fe20000000000 */
[----:B------:R-:W-:Y:S02]  /*3930*/  @!P3 IMAD.IADD R66, R66, 0x1, -R5 ;  /* 0x000000014242b824 */ /* 0x000fe400078e0a05 */
[----:B------:R-:W-:Y:S01]  /*3940*/  @!P2 IMAD.MOV R60, RZ, RZ, -R60 ;  /* 0x000000ffff3ca224 */ /* 0x000fe200078e0a3c */
[----:B------:R-:W-:Y:S01]  /*3950*/  ISETP.GE.AND P2, PT, R49, RZ, PT ;  /* 0x000000ff3100720c */ /* 0x000fe20003f46270 */
[C---:B------:R-:W-:Y:S01]  /*3960*/  IMAD R70, R5.reuse, R47, R70 ;  /* 0x0000002f05467224 */ /* 0x040fe200078e0246 */
[C---:B------:R-:W-:Y:S01]  /*3970*/  ISETP.GT.U32.AND P3, PT, R5.reuse, R66, PT ;  /* 0x000000420500720c */ /* 0x040fe20003f64070 */
[----:B------:R-:W-:Y:S01]  /*3980*/  @!P6 IMAD.MOV R64, RZ, RZ, -R64 ;  /* 0x000000ffff40e224 */ /* 0x000fe200078e0a40 */
[----:B------:R-:W-:Y:S01]  /*3990*/  ISETP.GT.U32.AND P6, PT, R5, R68, PT ;  /* 0x000000440500720c */ /* 0x000fe20003fc4070 */
[----:B------:R-:W-:-:S04]  /*39a0*/  IMAD.HI.U32 R49, R7, R72, RZ ;  /* 0x0000004807317227 */ /* 0x000fc800078e00ff */
[----:B------:R-:W-:Y:S01]  /*39b0*/  @!P4 IMAD.MOV R62, RZ, RZ, -R62 ;  /* 0x000000ffff3ec224 */ /* 0x000fe200078e0a3e */
[----:B------:R-:W-:Y:S01]  /*39c0*/  ISETP.GE.AND P4, PT, R51, RZ, PT ;  /* 0x000000ff3300720c */ /* 0x000fe20003f86270 */
[----:B------:R-:W-:Y:S02]  /*39d0*/  IMAD.MOV R49, RZ, RZ, -R49 ;  /* 0x000000ffff317224 */ /* 0x000fe400078e0a31 */
[----:B------:R-:W-:-:S04]  /*39e0*/  IMAD.HI.U32 R51, R7, R74, RZ ;  /* 0x0000004a07337227 */ /* 0x000fc800078e00ff */
[----:B------:R-:W-:Y:S01]  /*39f0*/  @!P3 IMAD.IADD R66, R66, 0x1, -R5 ;  /* 0x000000014242b824 */ /* 0x000fe200078e0a05 */
[C---:B------:R-:W-:Y:S01]  /*3a00*/  ISETP.GT.U32.AND P3, PT, R5.reuse, R70, PT ;  /* 0x000000460500720c */ /* 0x040fe20003f64070 */
[C---:B------:R-:W-:Y:S02]  /*3a10*/  IMAD R72, R5.reuse, R49, R72 ;  /* 0x0000003105487224 */ /* 0x040fe400078e0248 */
[----:B------:R-:W-:Y:S02]  /*3a20*/  VIADD R55, R8, 0x28 ;  /* 0x0000002808377836 */ /* 0x000fe40000000000 */
[----:B------:R-:W-:Y:S02]  /*3a30*/  IMAD.MOV R51, RZ, RZ, -R51 ;  /* 0x000000ffff337224 */ /* 0x000fe400078e0a33 */
[----:B------:R-:W-:Y:S01]  /*3a40*/  @!P5 IMAD.MOV R66, RZ, RZ, -R66 ;  /* 0x000000ffff42d224 */ /* 0x000fe200078e0a42 */
[C---:B------:R-:W-:Y:S01]  /*3a50*/  ISETP.GT.U32.AND P5, PT, R5.reuse, R72, PT ;  /* 0x000000480500720c */ /* 0x040fe20003fa4070 */
[----:B------:R-:W-:Y:S01]  /*3a60*/  IMAD R74, R5, R51, R74 ;  /* 0x00000033054a7224 */ /* 0x000fe200078e024a */
[----:B------:R-:W-:Y:S01]  /*3a70*/  IABS R76, R55 ;  /* 0x00000037004c7213 */ /* 0x000fe20000000000 */
[----:B------:R-:W-:-:S02]  /*3a80*/  @!P6 IMAD.IADD R68, R68, 0x1, -R5 ;  /* 0x000000014444e824 */ /* 0x000fc400078e0a05 */
[----:B------:R-:W-:Y:S01]  /*3a90*/  @!P3 IMAD.IADD R70, R70, 0x1, -R5 ;  /* 0x000000014646b824 */ /* 0x000fe200078e0a05 */
[C---:B------:R-:W-:Y:S01]  /*3aa0*/  ISETP.GT.U32.AND P3, PT, R5.reuse, R74, PT ;  /* 0x0000004a0500720c */ /* 0x040fe20003f64070 */
[----:B------:R-:W-:Y:S01]  /*3ab0*/  VIADD R53, R8, 0x24 ;  /* 0x0000002408357836 */ /* 0x000fe20000000000 */
[----:B------:R-:W-:Y:S01]  /*3ac0*/  ISETP.GT.U32.AND P6, PT, R5, R68, PT ;  /* 0x000000440500720c */ /* 0x000fe20003fc4070 */
[----:B------:R-:W-:-:S03]  /*3ad0*/  IMAD.HI.U32 R45, R7, R76, RZ ;  /* 0x0000004c072d7227 */ /* 0x000fc600078e00ff */
[----:B------:R-:W-:Y:S01]  /*3ae0*/  IABS R78, R53 ;  /* 0x00000035004e7213 */ /* 0x000fe20000000000 */
[----:B------:R-:W-:Y:S02]  /*3af0*/  IMAD.MOV R45, RZ, RZ, -R45 ;  /* 0x000000ffff2d7224 */ /* 0x000fe400078e0a2d */
[----:B------:R-:W-:Y:S01]  /*3b00*/  @!P5 IMAD.IADD R72, R72, 0x1, -R5 ;  /* 0x000000014848d824 */ /* 0x000fe200078e0a05 */
[C---:B------:R-:W-:Y:S01]  /*3b10*/  ISETP.GT.U32.AND P5, PT, R5.reuse, R70, PT ;  /* 0x000000460500720c */ /* 0x040fe20003fa4070 */
[----:B------:R-:W-:Y:S02]  /*3b20*/  IMAD R76, R5, R45, R76 ;  /* 0x0000002d054c7224 */ /* 0x000fe400078e024c */
[----:B------:R-:W-:Y:S02]  /*3b30*/  VIADD R57, R8, 0x20 ;  /* 0x0000002008397836 */ /* 0x000fe40000000000 */
[----:B------:R-:W-:-:S03]  /*3b40*/  IMAD.HI.U32 R45, R7, R78, RZ ;  /* 0x0000004e072d7227 */ /* 0x000fc600078e00ff */
[----:B------:R-:W-:Y:S01]  /*3b50*/  IABS R80, R57 ;  /* 0x0000003900507213 */ /* 0x000fe20000000000 */
[--C-:B------:R-:W-:Y:S01]  /*3b60*/  @!P6 IMAD.IADD R68, R68, 0x1, -R5.reuse ;  /* 0x000000014444e824 */ /* 0x100fe200078e0a05 */
[----:B------:R-:W-:Y:S01]  /*3b70*/  ISETP.GE.AND P6, PT, R8, RZ, PT ;  /* 0x000000ff0800720c */ /* 0x000fe20003fc6270 */
[----:B------:R-:W-:Y:S01]  /*3b80*/  @!P3 IMAD.IADD R74, R74, 0x1, -R5 ;  /* 0x000000014a4ab824 */ /* 0x000fe200078e0a05 */
[C---:B------:R-:W-:Y:S01]  /*3b90*/  ISETP.GT.U32.AND P3, PT, R5.reuse, R72, PT ;  /* 0x000000480500720c */ /* 0x040fe20003f64070 */
[C---:B------:R-:W-:Y:S02]  /*3ba0*/  VIADD R59, R8.reuse, 0x1c ;  /* 0x0000001c083b7836 */ /* 0x040fe40000000000 */
[----:B------:R-:W-:Y:S02]  /*3bb0*/  IMAD.MOV R45, RZ, RZ, -R45 ;  /* 0x000000ffff2d7224 */ /* 0x000fe400078e0a2d */
[----:B------:R-:W-:Y:S01]  /*3bc0*/  @!P1 IMAD.MOV R68, RZ, RZ, -R68 ;  /* 0x000000ffff449224 */ /* 0x000fe200078e0a44 */
[C---:B------:R-:W-:Y:S01]  /*3bd0*/  ISETP.GT.U32.AND P1, PT, R5.reuse, R74, PT ;  /* 0x0000004a0500720c */ /* 0x040fe20003f24070 */
[----:B------:R-:W-:Y:S01]  /*3be0*/  VIADD R63, R8, 0x14 ;  /* 0x00000014083f7836 */ /* 0x000fe20000000000 */
[----:B------:R-:W-:Y:S01]  /*3bf0*/  IABS R82, R59 ;  /* 0x0000003b00527213 */ /* 0x000fe20000000000 */
[----:B------:R-:W-:-:S02]  /*3c00*/  IMAD R78, R5, R45, R78 ;  /* 0x0000002d054e7224 */ /* 0x000fc400078e024e */
[----:B------:R-:W-:Y:S01]  /*3c10*/  IMAD.HI.U32 R45, R7, R80, RZ ;  /* 0x00000050072d7227 */ /* 0x000fe200078e00ff */
[----:B------:R-:W-:-:S03]  /*3c20*/  IABS R86, R63 ;  /* 0x0000003f00567213 */ /* 0x000fc60000000000 */
[----:B------:R-:W-:Y:S02]  /*3c30*/  VIADD R61, R8, 0x18 ;  /* 0x00000018083d7836 */ /* 0x000fe40000000000 */
[----:B------:R-:W-:Y:S01]  /*3c40*/  @!P5 IMAD.IADD R70, R70, 0x1, -R5 ;  /* 0x000000014646d824 */ /* 0x000fe200078e0a05 */
[----:B------:R-:W-:Y:S01]  /*3c50*/  ISETP.GT.U32.AND P5, PT, R5, R76, PT ;  /* 0x0000004c0500720c */ /* 0x000fe20003fa4070 */
[----:B------:R-:W-:Y:S01]  /*3c60*/  IMAD.MOV R45, RZ, RZ, -R45 ;  /* 0x000000ffff2d7224 */ /* 0x000fe200078e0a2d */
[----:B------:R-:W-:Y:S01]  /*3c70*/  IABS R84, R61 ;  /* 0x0000003d00547213 */ /* 0x000fe20000000000 */
[----:B------:R-:W-:-:S04]  /*3c80*/  IMAD.HI.U32 R47, R7, R82, RZ ;  /* 0x00000052072f7227 */ /* 0x000fc800078e00ff */
[----:B------:R-:W-:Y:S02]  /*3c90*/  IMAD R80, R5, R45, R80 ;  /* 0x0000002d05507224 */ /* 0x000fe400078e0250 */
[----:B------:R-:W-:-:S04]  /*3ca0*/  IMAD.HI.U32 R51, R7, R86, RZ ;  /* 0x0000005607337227 */ /* 0x000fc800078e00ff */
[----:B------:R-:W-:Y:S02]  /*3cb0*/  IMAD.MOV R47, RZ, RZ, -R47 ;  /* 0x000000ffff2f7224 */ /* 0x000fe400078e0a2f */
[----:B------:R-:W-:Y:S01]  /*3cc0*/  @!P3 IMAD.IADD R72, R72, 0x1, -R5 ;  /* 0x000000014848b824 */ /* 0x000fe200078e0a05 */
[----:B------:R-:W-:Y:S01]  /*3cd0*/  ISETP.GT.U32.AND P3, PT, R5, R78, PT ;  /* 0x0000004e0500720c */ /* 0x000fe20003f64070 */
[----:B------:R-:W-:-:S04]  /*3ce0*/  IMAD.HI.U32 R49, R7, R84, RZ ;  /* 0x0000005407317227 */ /* 0x000fc800078e00ff */
[----:B------:R-:W-:Y:S01]  /*3cf0*/  @!P1 IMAD.IADD R74, R74, 0x1, -R5 ;  /* 0x000000014a4a9824 */ /* 0x000fe200078e0a05 */
[C---:B------:R-:W-:Y:S01]  /*3d00*/  ISETP.GT.U32.AND P1, PT, R5.reuse, R80, PT ;  /* 0x000000500500720c */ /* 0x040fe20003f24070 */
[----:B------:R-:W-:Y:S02]  /*3d10*/  IMAD.MOV R51, RZ, RZ, -R51 ;  /* 0x000000ffff337224 */ /* 0x000fe400078e0a33 */
[C---:B------:R-:W-:Y:S02]  /*3d20*/  IMAD R82, R5.reuse, R47, R82 ;  /* 0x0000002f05527224 */ /* 0x040fe400078e0252 */
[----:B------:R-:W-:Y:S02]  /*3d30*/  IMAD.MOV R49, RZ, RZ, -R49 ;  /* 0x000000ffff317224 */ /* 0x000fe400078e0a31 */
[C---:B------:R-:W-:Y:S02]  /*3d40*/  IMAD R86, R5.reuse, R51, R86 ;  /* 0x0000003305567224 */ /* 0x040fe400078e0256 */
[----:B------:R-:W-:Y:S01]  /*3d50*/  @!P5 IMAD.IADD R76, R76, 0x1, -R5 ;  /* 0x000000014c4cd824 */ /* 0x000fe200078e0a05 */
[----:B------:R-:W-:Y:S01]  /*3d60*/  ISETP.GT.U32.AND P5, PT, R5, R82, PT ;  /* 0x000000520500720c */ /* 0x000fe20003fa4070 */
[----:B------:R-:W-:-:S02]  /*3d70*/  VIADD R51, R8, 0x10 ;  /* 0x0000001008337836 */ /* 0x000fc40000000000 */
[C---:B------:R-:W-:Y:S02]  /*3d80*/  IMAD R84, R5.reuse, R49, R84 ;  /* 0x0000003105547224 */ /* 0x040fe400078e0254 */
[C---:B------:R-:W-:Y:S01]  /*3d90*/  VIADD R65, R8.reuse, 0xc ;  /* 0x0000000c08417836 */ /* 0x040fe20000000000 */
[----:B------:R-:W-:Y:S01]  /*3da0*/  IABS R88, R51 ;  /* 0x0000003300587213 */ /* 0x000fe20000000000 */
[C---:B------:R-:W-:Y:S02]  /*3db0*/  VIADD R67, R8.reuse, 0x8 ;  /* 0x0000000808437836 */ /* 0x040fe40000000000 */
[----:B------:R-:W-:Y:S01]  /*3dc0*/  VIADD R69, R8, 0x4 ;  /* 0x0000000408457836 */ /* 0x000fe20000000000 */
[----:B------:R-:W-:Y:S01]  /*3dd0*/  IABS R90, R65 ;  /* 0x00000041005a7213 */ /* 0x000fe20000000000 */
[--C-:B------:R-:W-:Y:S01]  /*3de0*/  @!P3 IMAD.IADD R78, R78, 0x1, -R5.reuse ;  /* 0x000000014e4eb824 */ /* 0x100fe200078e0a05 */
[----:B------:R-:W-:Y:S01]  /*3df0*/  ISETP.GT.U32.AND P3, PT, R5, R84, PT ;  /* 0x000000540500720c */ /* 0x000fe20003f64070 */
[----:B------:R-:W-:Y:S01]  /*3e00*/  @!P1 IMAD.IADD R80, R80, 0x1, -R5 ;  /* 0x0000000150509824 */ /* 0x000fe200078e0a05 */
[----:B------:R-:W-:Y:S01]  /*3e10*/  IABS R92, R67 ;  /* 0x00000043005c7213 */ /* 0x000fe20000000000 */
[----:B------:R-:W-:Y:S01]  /*3e20*/  IMAD.HI.U32 R8, R7, R88, RZ ;  /* 0x0000005807087227 */ /* 0x000fe200078e00ff */
[----:B------:R-:W-:-:S02]  /*3e30*/  IABS R94, R69 ;  /* 0x00000045005e7213 */ /* 0x000fc40000000000 */
[----:B------:R-:W-:Y:S01]  /*3e40*/  ISETP.GT.U32.AND P1, PT, R5, R86, PT ;  /* 0x000000560500720c */ /* 0x000fe20003f24070 */
[----:B------:R-:W-:-:S04]  /*3e50*/  IMAD.HI.U32 R45, R7, R90, RZ ;  /* 0x0000005a072d7227 */ /* 0x000fc800078e00ff */
[----:B------:R-:W-:-:S04]  /*3e60*/  IMAD.HI.U32 R47, R7, R92, RZ ;  /* 0x0000005c072f7227 */ /* 0x000fc800078e00ff */
[----:B------:R-:W-:Y:S01]  /*3e70*/  @!P0 IMAD.MOV R70, RZ, RZ, -R70 ;  /* 0x000000ffff468224 */ /* 0x000fe200078e0a46 */
[C---:B------:R-:W-:Y:S01]  /*3e80*/  ISETP.GT.U32.AND P0, PT, R5.reuse, R76, PT ;  /* 0x0000004c0500720c */ /* 0x040fe20003f04070 */
[----:B------:R-:W-:Y:S01]  /*3e90*/  @!P2 IMAD.MOV R72, RZ, RZ, -R72 ;  /* 0x000000ffff48a224 */ /* 0x000fe200078e0a48 */
[----:B------:R-:W-:Y:S01]  /*3ea0*/  ISETP.GT.U32.AND P2, PT, R5, R80, PT ;  /* 0x000000500500720c */ /* 0x000fe20003f44070 */
[----:B------:R-:W-:-:S04]  /*3eb0*/  IMAD.HI.U32 R49, R7, R94, RZ ;  /* 0x0000005e07317227 */ /* 0x000fc800078e00ff */
[----:B------:R-:W-:Y:S01]  /*3ec0*/  @!P5 IMAD.IADD R82, R82, 0x1, -R5 ;  /* 0x000000015252d824 */ /* 0x000fe200078e0a05 */
[----:B------:R-:W-:Y:S01]  /*3ed0*/  ISETP.GT.U32.AND P5, PT, R5, R78, PT ;  /* 0x0000004e0500720c */ /* 0x000fe20003fa4070 */
[----:B------:R-:W-:Y:S02]  /*3ee0*/  IMAD.MOV R8, RZ, RZ, -R8 ;  /* 0x000000ffff087224 */ /* 0x000fe400078e0a08 */
[----:B------:R-:W-:-:S04]  /*3ef0*/  IMAD.HI.U32 R7, R7, R96, RZ ;  /* 0x0000006007077227 */ /* 0x000fc800078e00ff */
[----:B------:R-:W-:Y:S02]  /*3f00*/  IMAD.MOV R45, RZ, RZ, -R45 ;  /* 0x000000ffff2d7224 */ /* 0x000fe400078e0a2d */
[----:B------:R-:W-:Y:S02]  /*3f10*/  IMAD.MOV R47, RZ, RZ, -R47 ;  /* 0x000000ffff2f7224 */ /* 0x000fe400078e0a2f */
[----:B------:R-:W-:Y:S02]  /*3f20*/  IMAD.MOV R49, RZ, RZ, -R49 ;  /* 0x000000ffff317224 */ /* 0x000fe400078e0a31 */
[C---:B------:R-:W-:Y:S02]  /*3f30*/  IMAD R8, R5.reuse, R8, R88 ;  /* 0x0000000805087224 */ /* 0x040fe400078e0258 */
[----:B------:R-:W-:Y:S02]  /*3f40*/  IMAD.MOV R7, RZ, RZ, -R7 ;  /* 0x000000ffff077224 */ /* 0x000fe400078e0a07 */
[C---:B------:R-:W-:Y:S01]  /*3f50*/  IMAD R88, R5.reuse, R45, R90 ;  /* 0x0000002d05587224 */ /* 0x040fe200078e025a */
[----:B------:R-:W-:Y:S01]  /*3f60*/  SHF.R.S32.HI R45, RZ, 0x2, R154 ;  /* 0x00000002ff2d7819 */ /* 0x000fe2000001149a */
[----:B------:R-:W-:Y:S01]  /*3f70*/  @!P3 IMAD.IADD R84, R84, 0x1, -R5 ;  /* 0x000000015454b824 */ /* 0x000fe200078e0a05 */
[C---:B------:R-:W-:Y:S01]  /*3f80*/  ISETP.GT.U32.AND P3, PT, R5.reuse, R82, PT ;  /* 0x000000520500720c */ /* 0x040fe20003f64070 */
[----:B------:R-:W-:Y:S01]  /*3f90*/  IMAD R90, R5, R47, R92 ;  /* 0x0000002f055a7224 */ /* 0x000fe200078e025c */
[----:B------:R-:W-:Y:S01]  /*3fa0*/  SGXT R45, R45, 0x1 ;  /* 0x000000012d2d781a */ /* 0x000fe20000000200 */
[----:B------:R-:W-:-:S02]  /*3fb0*/  IMAD R92, R5, R49, R94 ;  /* 0x00000031055c7224 */ /* 0x000fc400078e025e */
[--C-:B------:R-:W-:Y:S02]  /*3fc0*/  @!P1 IMAD.IADD R86, R86, 0x1, -R5.reuse ;  /* 0x0000000156569824 */ /* 0x100fe400078e0a05 */
[C---:B------:R-:W-:Y:S01]  /*3fd0*/  IMAD R94, R5.reuse, R7, R96 ;  /* 0x00000007055e7224 */ /* 0x040fe200078e0260 */
[----:B------:R-:W-:Y:S01]  /*3fe0*/  SHF.R.S32.HI R7, RZ, 0x1f, R190 ;  /* 0x0000001fff077819 */ /* 0x000fe200000114be */
[----:B------:R-:W-:Y:S01]  /*3ff0*/  @!P4 IMAD.MOV R74, RZ, RZ, -R74 ;  /* 0x000000ffff4ac224 */ /* 0x000fe200078e0a4a */
[C---:B------:R-:W-:Y:S01]  /*4000*/  ISETP.GT.U32.AND P4, PT, R5.reuse, R84, PT ;  /* 0x000000540500720c */ /* 0x040fe20003f84070 */
[--C-:B------:R-:W-:Y:S01]  /*4010*/  @!P0 IMAD.IADD R76, R76, 0x1, -R5.reuse ;  /* 0x000000014c4c8824 */ /* 0x100fe200078e0a05 */
[C---:B------:R-:W-:Y:S01]  /*4020*/  ISETP.GT.U32.AND P1, PT, R5.reuse, R86, PT ;  /* 0x000000560500720c */ /* 0x040fe20003f24070 */
[--C-:B------:R-:W-:Y:S01]  /*4030*/  @!P2 IMAD.IADD R80, R80, 0x1, -R5.reuse ;  /* 0x000000015050a824 */ /* 0x100fe200078e0a05 */
[C---:B------:R-:W-:Y:S01]  /*4040*/  ISETP.GT.U32.AND P0, PT, R5.reuse, R8, PT ;  /* 0x000000080500720c */ /* 0x040fe20003f04070 */
[--C-:B------:R-:W-:Y:S01]  /*4050*/  @!P5 IMAD.IADD R78, R78, 0x1, -R5.reuse ;  /* 0x000000014e4ed824 */ /* 0x100fe200078e0a05 */
[C---:B------:R-:W-:Y:S01]  /*4060*/  ISETP.GT.U32.AND P2, PT, R5.reuse, R94, PT ;  /* 0x0000005e0500720c */ /* 0x040fe20003f44070 */
[--C-:B------:R-:W-:Y:S01]  /*4070*/  @!P3 IMAD.IADD R82, R82, 0x1, -R5.reuse ;  /* 0x000000015252b824 */ /* 0x100fe200078e0a05 */
[C---:B------:R-:W-:Y:S01]  /*4080*/  ISETP.GT.U32.AND P5, PT, R5.reuse, R88, PT ;  /* 0x000000580500720c */ /* 0x040fe20003fa4070 */
[----:B------:R-:W-:Y:S01]  /*4090*/  IMAD R0, R0, UR7, RZ ;  /* 0x0000000700007c24 */ /* 0x000fe2000f8e02ff */
[----:B------:R-:W-:Y:S01]  /*40a0*/  ISETP.GT.U32.AND P3, PT, R5, R90, PT ;  /* 0x0000005a0500720c */ /* 0x000fe20003f64070 */
[----:B------:R-:W-:Y:S01]  /*40b0*/  ULDC UR7, c[0x0][0x238] ;  /* 0x00008e0000077ab9 */ /* 0x000fe20000000800 */
[----:B------:R-:W-:Y:S01]  /*40c0*/  LEA.HI R190, R7, R190, RZ, 0x5 ;  /* 0x000000be07be7211 */ /* 0x000fe200078f28ff */
[--C-:B------:R-:W-:Y:S01]  /*40d0*/  @!P4 IMAD.IADD R84, R84, 0x1, -R5.reuse ;  /* 0x000000015454c824 */ /* 0x100fe200078e0a05 */
[----:B------:R-:W-:Y:S01]  /*40e0*/  ISETP.GT.U32.AND P4, PT, R5, R92, PT ;  /* 0x0000005c0500720c */ /* 0x000fe20003f84070 */
[--C-:B------:R-:W-:Y:S01]  /*40f0*/  @!P1 IMAD.IADD R86, R86, 0x1, -R5.reuse ;  /* 0x0000000156569824 */ /* 0x100fe200078e0a05 */
[----:B------:R-:W-:Y:S01]  /*4100*/  ISETP.GE.AND P1, PT, R55, RZ, PT ;  /* 0x000000ff3700720c */ /* 0x000fe20003f26270 */
        /* <DEDUP_REMOVED lines=8> */
[----:B------:R-:W-:Y:S01]  /*4190*/  IMAD.SHL.U32 R7, R154, 0x20, RZ ;  /* 0x000000209a077824 */ /* 0x000fe200078e00ff */
[----:B------:R-:W-:Y:S01]  /*41a0*/  LOP3.LUT R96, R45, 0x90, RZ, 0xc0, !PT ;  /* 0x000000902d607812 */ /* 0x000fe200078ec0ff */
[----:B------:R-:W-:Y:S01]  /*41b0*/  @!P4 IMAD.IADD R92, R92, 0x1, -R5 ;  /* 0x000000015c5cc824 */ /* 0x000fe200078e0a05 */
[C---:B------:R-:W-:Y:S01]  /*41c0*/  ISETP.GT.U32.AND P4, PT, R5.reuse, R94, PT ;  /* 0x0000005e0500720c */ /* 0x040fe20003f84070 */
[----:B------:R-:W-:Y:S01]  /*41d0*/  @!P1 IMAD.MOV R76, RZ, RZ, -R76 ;  /* 0x000000ffff4c9224 */ /* 0x000fe200078e0a4c */
[C---:B------:R-:W-:Y:S01]  /*41e0*/  ISETP.GT.U32.AND P1, PT, R5.reuse, R8, PT ;  /* 0x000000080500720c */ /* 0x040fe20003f24070 */
[----:B------:R-:W-:Y:S01]  /*41f0*/  @!P0 IMAD.MOV R78, RZ, RZ, -R78 ;  /* 0x000000ffff4e8224 */ /* 0x000fe200078e0a4e */
[C---:B------:R-:W-:Y:S01]  /*4200*/  ISETP.GT.U32.AND P0, PT, R5.reuse, R88, PT ;  /* 0x000000580500720c */ /* 0x040fe20003f04070 */
[----:B------:R-:W-:Y:S01]  /*4210*/  @!P2 IMAD.MOV R82, RZ, RZ, -R82 ;  /* 0x000000ffff52a224 */ /* 0x000fe200078e0a52 */
[C---:B------:R-:W-:Y:S01]  /*4220*/  ISETP.GT.U32.AND P2, PT, R5.reuse, R90, PT ;  /* 0x0000005a0500720c */ /* 0x040fe20003f44070 */
[----:B------:R-:W-:Y:S01]  /*4230*/  @!P5 IMAD.MOV R80, RZ, RZ, -R80 ;  /* 0x000000ffff50d224 */ /* 0x000fe200078e0a50 */
[----:B------:R-:W-:Y:S01]  /*4240*/  ISETP.GT.U32.AND P5, PT, R5, R92, PT ;  /* 0x0000005c0500720c */ /* 0x000fe20003fa4070 */
[----:B------:R-:W-:Y:S01]  /*4250*/  @!P3 IMAD.MOV R84, RZ, RZ, -R84 ;  /* 0x000000ffff54b224 */ /* 0x000fe200078e0a54 */
[----:B------:R-:W-:-:S02]  /*4260*/  ISETP.GE.AND P3, PT, R63, RZ, PT ;  /* 0x000000ff3f00720c */ /* 0x000fc40003f66270 */
[----:B------:R-:W-:Y:S01]  /*4270*/  LOP3.LUT R152, R96, 0xf60, R7, 0xf8, !PT ;  /* 0x00000f6060987812 */ /* 0x000fe200078ef807 */
        /* <DEDUP_REMOVED lines=8> */
[----:B------:R-:W-:Y:S01]  /*4300*/  @!P5 IMAD.IADD R92, R92, 0x1, -R5 ;  /* 0x000000015c5cd824 */ /* 0x000fe200078e0a05 */
[----:B------:R-:W-:Y:S01]  /*4310*/  ISETP.NE.AND P5, PT, R3, RZ, PT ;  /* 0x000000ff0300720c */ /* 0x000fe20003fa5270 */
[----:B------:R-:W-:Y:S01]  /*4320*/  @!P3 IMAD.MOV R86, RZ, RZ, -R86 ;  /* 0x000000ffff56b224 */ /* 0x000fe200078e0a56 */
[----:B------:R-:W-:Y:S01]  /*4330*/  LOP3.LUT R3, RZ, R3, RZ, 0x33, !PT ;  /* 0x00000003ff037212 */ /* 0x000fe200078e33ff */
[----:B------:R-:W-:Y:S01]  /*4340*/  @!P6 IMAD.MOV R94, RZ, RZ, -R94 ;  /* 0x000000ffff5ee224 */ /* 0x000fe200078e0a5e */
[----:B------:R-:W-:Y:S01]  /*4350*/  CS2R R96, SRZ ;  /* 0x0000000000607805 */ /* 0x000fe2000001ff00 */
[----:B------:R-:W-:Y:S01]  /*4360*/  @!P4 IMAD.MOV R90, RZ, RZ, -R90 ;  /* 0x000000ffff5ac224 */ /* 0x000fe200078e0a5a */
[C---:B------:R-:W-:Y:S01]  /*4370*/  SEL R2, R3.reuse, R2, !P5 ;  /* 0x0000000203027207 */ /* 0x040fe20006800000 */
[----:B------:R-:W-:Y:S01]  /*4380*/  @!P1 IMAD.MOV R8, RZ, RZ, -R8 ;  /* 0x000000ffff089224 */ /* 0x000fe200078e0a08 */
[C---:B------:R-:W-:Y:S01]  /*4390*/  SEL R6, R3.reuse, R6, !P5 ;  /* 0x0000000603067207 */ /* 0x040fe20006800000 */
[----:B------:R-:W-:Y:S01]  /*43a0*/  @!P0 IMAD.MOV R88, RZ, RZ, -R88 ;  /* 0x000000ffff588224 */ /* 0x000fe200078e0a58 */
[C---:B------:R-:W-:Y:S01]  /*43b0*/  SEL R11, R3.reuse, R11, !P5 ;  /* 0x0000000b030b7207 */ /* 0x040fe20006800000 */
[----:B------:R-:W-:Y:S01]  /*43c0*/  IMAD R192, R2, UR4, RZ ;  /* 0x0000000402c07c24 */ /* 0x000fe2000f8e02ff */
[C---:B------:R-:W-:Y:S01]  /*43d0*/  SEL R9, R3.reuse, R9, !P5 ;  /* 0x0000000903097207 */ /* 0x040fe20006800000 */
[----:B------:R-:W-:Y:S01]  /*43e0*/  @!P2 IMAD.MOV R92, RZ, RZ, -R92 ;  /* 0x000000ffff5ca224 */ /* 0x000fe200078e0a5c */
[C---:B------:R-:W-:Y:S01]  /*43f0*/  SEL R12, R3.reuse, R12, !P5 ;  /* 0x0000000c030c7207 */ /* 0x040fe20006800000 */
[----:B------:R-:W-:Y:S01]  /*4400*/  IMAD R6, R6, UR4, RZ ;  /* 0x0000000406067c24 */ /* 0x000fe2000f8e02ff */
[----:B------:R-:W-:Y:S01]  /*4410*/  SEL R10, R3, R10, !P5 ;  /* 0x0000000a030a7207 */ /* 0x000fe20006800000 */
[----:B------:R-:W-:Y:S01]  /*4420*/  IMAD R11, R11, UR4, RZ ;  /* 0x000000040b0b7c24 */ /* 0x000fe2000f8e02ff */
[----:B------:R-:W-:Y:S01]  /*4430*/  SEL R14, R3, R14, !P5 ;  /* 0x0000000e030e7207 */ /* 0x000fe20006800000 */
[----:B------:R-:W-:Y:S01]  /*4440*/  IMAD R9, R9, UR4, RZ ;  /* 0x0000000409097c24 */ /* 0x000fe2000f8e02ff */
[C---:B------:R-:W-:Y:S01]  /*4450*/  SEL R13, R3.reuse, R13, !P5 ;  /* 0x0000000d030d7207 */ /* 0x040fe20006800000 */
[----:B------:R-:W-:Y:S01]  /*4460*/  IMAD R12, R12, UR4, RZ ;  /* 0x000000040c0c7c24 */ /* 0x000fe2000f8e02ff */
[C---:B------:R-:W-:Y:S01]  /*4470*/  SEL R16, R3.reuse, R16, !P5 ;  /* 0x0000001003107207 */ /* 0x040fe20006800000 */
[----:B------:R-:W-:Y:S01]  /*4480*/  IMAD R10, R10, UR4, RZ ;  /* 0x000000040a0a7c24 */ /* 0x000fe2000f8e02ff */
[C---:B------:R-:W-:Y:S01]  /*4490*/  SEL R17, R3.reuse, R17, !P5 ;  /* 0x0000001103117207 */ /* 0x040fe20006800000 */
[----:B------:R-:W-:Y:S01]  /*44a0*/  IMAD R14, R14, UR4, RZ ;  /* 0x000000040e0e7c24 */ /* 0x000fe2000f8e02ff */
[----:B------:R-:W-:Y:S01]  /*44b0*/  SEL R15, R3, R15, !P5 ;  /* 0x0000000f030f7207 */ /* 0x000fe20006800000 */
[----:B------:R-:W-:Y:S01]  /*44c0*/  IMAD R13, R13, UR4, RZ ;  /* 0x000000040d0d7c24 */ /* 0x000fe2000f8e02ff */
[C---:B------:R-:W-:Y:S01]  /*44d0*/  SEL R19, R3.reuse, R19, !P5 ;  /* 0x0000001303137207 */ /* 0x040fe20006800000 */
[----:B------:R-:W-:Y:S01]  /*44e0*/  IMAD R16, R16, UR4, RZ ;  /* 0x0000000410107c24 */ /* 0x000fe2000f8e02ff */
[----:B------:R-:W-:Y:S01]  /*44f0*/  SEL R18, R3, R18, !P5 ;  /* 0x0000001203127207 */ /* 0x000fe20006800000 */
[----:B------:R-:W-:Y:S01]  /*4500*/  IMAD R17, R17, UR4, RZ ;  /* 0x0000000411117c24 */ /* 0x000fe2000f8e02ff */
[----:B------:R-:W-:Y:S01]  /*4510*/  SEL R21, R3, R21, !P5 ;  /* 0x0000001503157207 */ /* 0x000fe20006800000 */
[----:B------:R-:W-:Y:S01]  /*4520*/  IMAD R15, R15, UR4, RZ ;  /* 0x000000040f0f7c24 */ /* 0x000fe2000f8e02ff */
[----:B------:R-:W-:Y:S01]  /*4530*/  SHF.R.S32.HI R191, RZ, 0x1f, R192 ;  /* 0x0000001fffbf7819 */ /* 0x000fe200000114c0 */
[----:B------:R-:W-:Y:S01]  /*4540*/  IMAD R19, R19, UR4, RZ ;  /* 0x0000000413137c24 */ /* 0x000fe2000f8e02ff */
[----:B------:R-:W-:Y:S01]  /*4550*/  SEL R20, R3, R20, !P5 ;  /* 0x0000001403147207 */ /* 0x000fe20006800000 */
[----:B------:R-:W-:Y:S01]  /*4560*/  IMAD R18, R18, UR4, RZ ;  /* 0x0000000412127c24 */ /* 0x000fe2000f8e02ff */
[----:B------:R-:W-:Y:S01]  /*4570*/  IADD3 R192, P4, R192, UR10, RZ ;  /* 0x0000000ac0c07c10 */ /* 0x000fe2000ff9e0ff */
[----:B------:R-:W-:Y:S01]  /*4580*/  IMAD R21, R21, UR4, RZ ;  /* 0x0000000415157c24 */ /* 0x000fe2000f8e02ff */
[C---:B------:R-:W-:Y:S01]  /*4590*/  SEL R22, R3.reuse, R22, !P5 ;  /* 0x0000001603167207 */ /* 0x040fe20006800000 */
[----:B------:R-:W-:Y:S01]  /*45a0*/  IMAD R20, R20, UR4, RZ ;  /* 0x0000000414147c24 */ /* 0x000fe2000f8e02ff */
[----:B------:R-:W-:-:S02]  /*45b0*/  SEL R23, R3, R23, !P5 ;  /* 0x0000001703177207 */ /* 0x000fc40006800000 */
        /* <DEDUP_REMOVED lines=94> */
[----:B------:R-:W-:Y:S01]  /*4ba0*/  SHF.R.S32.HI R193, RZ, 0x1f, R6 ;  /* 0x0000001fffc17819 */ /* 0x000fe20000011406 */
[----:B------:R-:W-:Y:S01]  /*4bb0*/  IMAD R3, R92, UR4, RZ ;  /* 0x000000045c037c24 */ /* 0x000fe2000f8e02ff */
[----:B------:R-:W-:Y:S01]  /*4bc0*/  IADD3 R194, P6, R6, UR10, RZ ;  /* 0x0000000a06c27c10 */ /* 0x000fe2000ffde0ff */
[----:B------:R-:W-:Y:S01]  /*4bd0*/  IMAD R2, R94, UR4, RZ ;  /* 0x000000045e027c24 */ /* 0x000fe2000f8e02ff */
[----:B------:R-:W-:Y:S01]  /*4be0*/  SHF.R.S32.HI R197, RZ, 0x1f, R11 ;  /* 0x0000001fffc57819 */ /* 0x000fe2000001140b */
[----:B------:R-:W-:Y:S01]  /*4bf0*/  UIADD3 UR4, UR6, 0x2000, URZ ;  /* 0x0000200006047890 */ /* 0x000fe2000fffe03f */
[----:B------:R-:W-:-:S02]  /*4c00*/  IADD3 R198, P3, R11, UR10, RZ ;  /* 0x0000000a0bc67c10 */ /* 0x000fc4000ff7e0ff */
[----:B------:R-:W-:Y:S02]  /*4c10*/  CS2R R92, SRZ ;  /* 0x00000000005c7805 */ /* 0x000fe4000001ff00 */
[----:B------:R-:W-:Y:S01]  /*4c20*/  SHF.R.S32.HI R195, RZ, 0x1f, R9 ;  /* 0x0000001fffc37819 */ /* 0x000fe20000011409 */
[----:B------:R-:W-:Y:S01]  /*4c30*/  USHF.R.U32.HI UR4, URZ, 0x4, UR4 ;  /* 0x000000043f047899 */ /* 0x000fe20008011604 */
[----:B------:R-:W-:Y:S02]  /*4c40*/  IADD3 R196, P5, R9, UR10, RZ ;  /* 0x0000000a09c47c10 */ /* 0x000fe4000ffbe0ff */
[----:B------:R-:W-:Y:S02]  /*4c50*/  CS2R R94, SRZ ;  /* 0x00000000005e7805 */ /* 0x000fe4000001ff00 */
[----:B------:R-:W-:Y:S01]  /*4c60*/  SHF.R.S32.HI R199, RZ, 0x1f, R12 ;  /* 0x0000001fffc77819 */ /* 0x000fe2000001140c */
[----:B------:R-:W-:Y:S01]  /*4c70*/  USGXT.U32 UR4, UR4, 0xe ;  /* 0x0000000e0404789a */ /* 0x000fe20008000000 */
[----:B------:R-:W-:-:S02]  /*4c80*/  IADD3 R200, P2, R12, UR10, RZ ;  /* 0x0000000a0cc87c10 */ /* 0x000fc4000ff5e0ff */
[----:B------:R-:W-:Y:S02]  /*4c90*/  SHF.R.S32.HI R201, RZ, 0x1f, R10 ;  /* 0x0000001fffc97819 */ /* 0x000fe4000001140a */
[----:B------:R-:W-:Y:S02]  /*4ca0*/  IADD3 R202, P1, R10, UR10, RZ ;  /* 0x0000000a0aca7c10 */ /* 0x000fe4000ff3e0ff */
[----:B------:R-:W-:Y:S02]  /*4cb0*/  SHF.R.S32.HI R203, RZ, 0x1f, R14 ;  /* 0x0000001fffcb7819 */ /* 0x000fe4000001140e */
[----:B------:R-:W-:Y:S02]  /*4cc0*/  IADD3 R204, P0, R14, UR10, RZ ;  /* 0x0000000a0ecc7c10 */ /* 0x000fe4000ff1e0ff */
[----:B------:R-:W-:Y:S02]  /*4cd0*/  IADD3.X R191, R191, UR11, RZ, P4, !PT ;  /* 0x0000000bbfbf7c10 */ /* 0x000fe4000a7fe4ff */
[----:B------:R-:W-:-:S02]  /*4ce0*/  SHF.R.S32.HI R205, RZ, 0x1f, R13 ;  /* 0x0000001fffcd7819 */ /* 0x000fc4000001140d */
[----:B------:R-:W-:Y:S02]  /*4cf0*/  IADD3 R206, P4, R13, UR10, RZ ;  /* 0x0000000a0dce7c10 */ /* 0x000fe4000ff9e0ff */
[----:B------:R-:W-:Y:S02]  /*4d00*/  IADD3.X R193, R193, UR11, RZ, P6, !PT ;  /* 0x0000000bc1c17c10 */ /* 0x000fe4000b7fe4ff */
[----:B------:R-:W-:Y:S02]  /*4d10*/  IADD3.X R197, R197, UR11, RZ, P3, !PT ;  /* 0x0000000bc5c57c10 */ /* 0x000fe40009ffe4ff */
[----:B------:R-:W-:Y:S02]  /*4d20*/  SHF.R.S32.HI R207, RZ, 0x1f, R16 ;  /* 0x0000001fffcf7819 */ /* 0x000fe40000011410 */
[----:B------:R-:W-:Y:S02]  /*4d30*/  IADD3 R208, P6, R16, UR10, RZ ;  /* 0x0000000a10d07c10 */ /* 0x000fe4000ffde0ff */
[----:B------:R-:W-:-:S02]  /*4d40*/  IADD3.X R195, R195, UR11, RZ, P5, !PT ;  /* 0x0000000bc3c37c10 */ /* 0x000fc4000affe4ff */
[----:B------:R-:W-:Y:S02]  /*4d50*/  SHF.R.S32.HI R211, RZ, 0x1f, R17 ;  /* 0x0000001fffd37819 */ /* 0x000fe40000011411 */
[----:B------:R-:W-:Y:S02]  /*4d60*/  IADD3 R212, P3, R17, UR10, RZ ;  /* 0x0000000a11d47c10 */ /* 0x000fe4000ff7e0ff */
[----:B------:R-:W-:Y:S02]  /*4d70*/  IADD3.X R199, R199, UR11, RZ, P2, !PT ;  /* 0x0000000bc7c77c10 */ /* 0x000fe400097fe4ff */
[----:B------:R-:W-:Y:S02]  /*4d80*/  SHF.R.S32.HI R209, RZ, 0x1f, R15 ;  /* 0x0000001fffd17819 */ /* 0x000fe4000001140f */
[----:B------:R-:W-:Y:S02]  /*4d90*/  IADD3 R210, P5, R15, UR10, RZ ;  /* 0x0000000a0fd27c10 */ /* 0x000fe4000ffbe0ff */
[----:B------:R-:W-:-:S02]  /*4da0*/  SHF.R.S32.HI R213, RZ, 0x1f, R19 ;  /* 0x0000001fffd57819 */ /* 0x000fc40000011413 */
[----:B------:R-:W-:Y:S02]  /*4db0*/  IADD3 R214, P2, R19, UR10, RZ ;  /* 0x0000000a13d67c10 */ /* 0x000fe4000ff5e0ff */
[----:B------:R-:W-:Y:S02]  /*4dc0*/  IADD3.X R201, R201, UR11, RZ, P1, !PT ;  /* 0x0000000bc9c97c10 */ /* 0x000fe40008ffe4ff */
[----:B------:R-:W-:Y:S02]  /*4dd0*/  SHF.R.S32.HI R215, RZ, 0x1f, R18 ;  /* 0x0000001fffd77819 */ /* 0x000fe40000011412 */
[----:B------:R-:W-:Y:S02]  /*4de0*/  IADD3 R216, P1, R18, UR10, RZ ;  /* 0x0000000a12d87c10 */ /* 0x000fe4000ff3e0ff */
[----:B------:R-:W-:Y:S02]  /*4df0*/  IADD3.X R203, R203, UR11, RZ, P0, !PT ;  /* 0x0000000bcbcb7c10 */ /* 0x000fe400087fe4ff */
[----:B------:R-:W-:-:S02]  /*4e00*/  SHF.R.S32.HI R217, RZ, 0x1f, R21 ;  /* 0x0000001fffd97819 */ /* 0x000fc40000011415 */
[----:B------:R-:W-:Y:S02]  /*4e10*/  IADD3 R218, P0, R21, UR10, RZ ;  /* 0x0000000a15da7c10 */ /* 0x000fe4000ff1e0ff */
[----:B------:R-:W-:Y:S02]  /*4e20*/  IADD3.X R205, R205, UR11, RZ, P4, !PT ;  /* 0x0000000bcdcd7c10 */ /* 0x000fe4000a7fe4ff */
[----:B------:R-:W-:Y:S02]  /*4e30*/  SHF.R.S32.HI R219, RZ, 0x1f, R20 ;  /* 0x0000001fffdb7819 */ /* 0x000fe40000011414 */
[----:B------:R-:W-:Y:S02]  /*4e40*/  IADD3 R220, P4, R20, UR10, RZ ;  /* 0x0000000a14dc7c10 */ /* 0x000fe4000ff9e0ff */
[----:B------:R-:W-:Y:S02]  /*4e50*/  IADD3.X R207, R207, UR11, RZ, P6, !PT ;  /* 0x0000000bcfcf7c10 */ /* 0x000fe4000b7fe4ff */
[----:B------:R-:W-:-:S02]  /*4e60*/  IADD3.X R211, R211, UR11, RZ, P3, !PT ;  /* 0x0000000bd3d37c10 */ /* 0x000fc40009ffe4ff */
[----:B------:R-:W-:Y:S02]  /*4e70*/  SHF.R.S32.HI R221, RZ, 0x1f, R22 ;  /* 0x0000001fffdd7819 */ /* 0x000fe40000011416 */
[----:B------:R-:W-:Y:S02]  /*4e80*/  IADD3 R222, P6, R22, UR10, RZ ;  /* 0x0000000a16de7c10 */ /* 0x000fe4000ffde0ff */
[----:B------:R-:W-:Y:S02]  /*4e90*/  IADD3.X R209, R209, UR11, RZ, P5, !PT ;  /* 0x0000000bd1d17c10 */ /* 0x000fe4000affe4ff */
[----:B------:R-:W-:Y:S02]  /*4ea0*/  SHF.R.S32.HI R225, RZ, 0x1f, R24 ;  /* 0x0000001fffe17819 */ /* 0x000fe40000011418 */
[----:B------:R-:W-:Y:S02]  /*4eb0*/  IADD3 R226, P3, R24, UR10, RZ ;  /* 0x0000000a18e27c10 */ /* 0x000fe4000ff7e0ff */
[----:B------:R-:W-:-:S02]  /*4ec0*/  IADD3.X R213, R213, UR11, RZ, P2, !PT ;  /* 0x0000000bd5d57c10 */ /* 0x000fc400097fe4ff */
[----:B------:R-:W-:Y:S02]  /*4ed0*/  SHF.R.S32.HI R223, RZ, 0x1f, R23 ;  /* 0x0000001fffdf7819 */ /* 0x000fe40000011417 */
[----:B------:R-:W-:Y:S02]  /*4ee0*/  IADD3 R224, P5, R23, UR10, RZ ;  /* 0x0000000a17e07c10 */ /* 0x000fe4000ffbe0ff */
[----:B------:R-:W-:Y:S02]  /*4ef0*/  SHF.R.S32.HI R227, RZ, 0x1f, R25 ;  /* 0x0000001fffe37819 */ /* 0x000fe40000011419 */
[----:B------:R-:W-:Y:S02]  /*4f00*/  IADD3 R228, P2, R25, UR10, RZ ;  /* 0x0000000a19e47c10 */ /* 0x000fe4000ff5e0ff */
[----:B------:R-:W-:Y:S02]  /*4f10*/  CS2R R24, SRZ ;  /* 0x0000000000187805 */ /* 0x000fe4000001ff00 */
[----:B------:R-:W-:-:S02]  /*4f20*/  IADD3.X R215, R215, UR11, RZ, P1, !PT ;  /* 0x0000000bd7d77c10 */ /* 0x000fc40008ffe4ff */
[----:B------:R-:W-:Y:S02]  /*4f30*/  SHF.R.S32.HI R229, RZ, 0x1f, R26 ;  /* 0x0000001fffe57819 */ /* 0x000fe4000001141a */
[----:B------:R-:W-:Y:S02]  /*4f40*/  IADD3 R230, P1, R26, UR10, RZ ;  /* 0x0000000a1ae67c10 */ /* 0x000fe4000ff3e0ff */
[----:B------:R-:W-:Y:S02]  /*4f50*/  IADD3.X R217, R217, UR11, RZ, P0, !PT ;  /* 0x0000000bd9d97c10 */ /* 0x000fe400087fe4ff */
[----:B------:R-:W-:Y:S02]  /*4f60*/  SHF.R.S32.HI R231, RZ, 0x1f, R27 ;  /* 0x0000001fffe77819 */ /* 0x000fe4000001141b */
[----:B------:R-:W-:Y:S02]  /*4f70*/  IADD3 R232, P0, R27, UR10, RZ ;  /* 0x0000000a1be87c10 */ /* 0x000fe4000ff1e0ff */
[----:B------:R-:W-:-:S02]  /*4f80*/  CS2R R26, SRZ ;  /* 0x00000000001a7805 */ /* 0x000fc4000001ff00 */
[----:B------:R-:W-:Y:S02]  /*4f90*/  IADD3.X R219, R219, UR11, RZ, P4, !PT ;  /* 0x0000000bdbdb7c10 */ /* 0x000fe4000a7fe4ff */
[----:B------:R-:W-:Y:S02]  /*4fa0*/  SHF.R.S32.HI R233, RZ, 0x1f, R28 ;  /* 0x0000001fffe97819 */ /* 0x000fe4000001141c */
[----:B------:R-:W-:Y:S02]  /*4fb0*/  IADD3 R234, P4, R28, UR10, RZ ;  /* 0x0000000a1cea7c10 */ /* 0x000fe4000ff9e0ff */
[----:B------:R-:W-:Y:S02]  /*4fc0*/  IADD3.X R221, R221, UR11, RZ, P6, !PT ;  /* 0x0000000bdddd7c10 */ /* 0x000fe4000b7fe4ff */
[----:B------:R-:W-:Y:S02]  /*4fd0*/  IADD3.X R225, R225, UR11, RZ, P3, !PT ;  /* 0x0000000be1e17c10 */ /* 0x000fe40009ffe4ff */
[----:B------:R-:W-:-:S02]  /*4fe0*/  SHF.R.S32.HI R235, RZ, 0x1f, R29 ;  /* 0x0000001fffeb7819 */ /* 0x000fc4000001141d */
[----:B------:R-:W-:Y:S02]  /*4ff0*/  IADD3 R236, P6, R29, UR10, RZ ;  /* 0x0000000a1dec7c10 */ /* 0x000fe4000ffde0ff */
[----:B------:R-:W-:Y:S02]  /*5000*/  CS2R R28, SRZ ;  /* 0x00000000001c7805 */ /* 0x000fe4000001ff00 */
[----:B------:R-:W-:Y:S02]  /*5010*/  IADD3.X R223, R223, UR11, RZ, P5, !PT ;  /* 0x0000000bdfdf7c10 */ /* 0x000fe4000affe4ff */
[----:B------:R-:W-:Y:S02]  /*5020*/  SHF.R.S32.HI R239, RZ, 0x1f, R31 ;  /* 0x0000001fffef7819 */ /* 0x000fe4000001141f */
[----:B------:R-:W-:Y:S02]  /*5030*/  IADD3 R240, P3, R31, UR10, RZ ;  /* 0x0000000a1ff07c10 */ /* 0x000fe4000ff7e0ff */
[----:B------:R-:W-:-:S02]  /*5040*/  IADD3.X R227, R227, UR11, RZ, P2, !PT ;  /* 0x0000000be3e37c10 */ /* 0x000fc400097fe4ff */
[----:B------:R-:W-:Y:S02]  /*5050*/  SHF.R.S32.HI R237, RZ, 0x1f, R30 ;  /* 0x0000001fffed7819 */ /* 0x000fe4000001141e */
[----:B------:R-:W-:Y:S02]  /*5060*/  IADD3 R238, P5, R30, UR10, RZ ;  /* 0x0000000a1eee7c10 */ /* 0x000fe4000ffbe0ff */
[----:B------:R-:W-:Y:S02]  /*5070*/  CS2R R30, SRZ ;  /* 0x00000000001e7805 */ /* 0x000fe4000001ff00 */
[----:B------:R-:W-:Y:S02]  /*5080*/  SHF.R.S32.HI R241, RZ, 0x1f, R32 ;  /* 0x0000001ffff17819 */ /* 0x000fe40000011420 */
[----:B------:R-:W-:Y:S02]  /*5090*/  IADD3 R242, P2, R32, UR10, RZ ;  /* 0x0000000a20f27c10 */ /* 0x000fe4000ff5e0ff */
[----:B------:R-:W-:-:S02]  /*50a0*/  IADD3.X R229, R229, UR11, RZ, P1, !PT ;  /* 0x0000000be5e57c10 */ /* 0x000fc40008ffe4ff */
[----:B------:R-:W-:Y:S02]  /*50b0*/  SHF.R.S32.HI R243, RZ, 0x1f, R33 ;  /* 0x0000001ffff37819 */ /* 0x000fe40000011421 */
[----:B------:R-:W-:Y:S02]  /*50c0*/  IADD3 R244, P1, R33, UR10, RZ ;  /* 0x0000000a21f47c10 */ /* 0x000fe4000ff3e0ff */
[----:B------:R-:W-:Y:S02]  /*50d0*/  CS2R R32, SRZ ;  /* 0x0000000000207805 */ /* 0x000fe4000001ff00 */
[----:B------:R-:W-:Y:S02]  /*50e0*/  IADD3.X R231, R231, UR11, RZ, P0, !PT ;  /* 0x0000000be7e77c10 */ /* 0x000fe400087fe4ff */
[----:B------:R-:W-:Y:S02]  /*50f0*/  SHF.R.S32.HI R245, RZ, 0x1f, R34 ;  /* 0x0000001ffff57819 */ /* 0x000fe40000011422 */
[----:B------:R-:W-:-:S02]  /*5100*/  IADD3 R246, P0, R34, UR10, RZ ;  /* 0x0000000a22f67c10 */ /* 0x000fc4000ff1e0ff */
[----:B------:R-:W-:Y:S02]  /*5110*/  IADD3.X R233, R233, UR11, RZ, P4, !PT ;  /* 0x0000000be9e97c10 */ /* 0x000fe4000a7fe4ff */
[----:B------:R-:W-:Y:S02]  /*5120*/  SHF.R.S32.HI R247, RZ, 0x1f, R35 ;  /* 0x0000001ffff77819 */ /* 0x000fe40000011423 */
[----:B------:R-:W-:Y:S02]  /*5130*/  IADD3 R248, P4, R35, UR10, RZ ;  /* 0x0000000a23f87c10 */ /* 0x000fe4000ff9e0ff */
[----:B------:R-:W-:Y:S02]  /*5140*/  CS2R R34, SRZ ;  /* 0x0000000000227805 */ /* 0x000fe4000001ff00 */
[----:B------:R-:W-:Y:S02]  /*5150*/  IADD3.X R235, R235, UR11, RZ, P6, !PT ;  /* 0x0000000bebeb7c10 */ /* 0x000fe4000b7fe4ff */
[----:B------:R-:W-:-:S02]  /*5160*/  IADD3.X R239, R239, UR11, RZ, P3, !PT ;  /* 0x0000000befef7c10 */ /* 0x000fc40009ffe4ff */
[----:B------:R-:W-:Y:S02]  /*5170*/  SHF.R.S32.HI R249, RZ, 0x1f, R36 ;  /* 0x0000001ffff97819 */ /* 0x000fe40000011424 */
[----:B------:R-:W-:Y:S02]  /*5180*/  IADD3 R250, P6, R36, UR10, RZ ;  /* 0x0000000a24fa7c10 */ /* 0x000fe4000ffde0ff */
[----:B------:R-:W-:Y:S02]  /*5190*/  IADD3.X R237, R237, UR11, RZ, P5, !PT ;  /* 0x0000000beded7c10 */ /* 0x000fe4000affe4ff */
[----:B------:R-:W-:Y:S02]  /*51a0*/  IADD3 R7, P3, R38, UR10, RZ ;  /* 0x0000000a26077c10 */ /* 0x000fe4000ff7e0ff */
[----:B------:R-:W-:Y:S02]  /*51b0*/  IADD3.X R241, R241, UR11, RZ, P2, !PT ;  /* 0x0000000bf1f17c10 */ /* 0x000fe400097fe4ff */
[----:B------:R-:W-:Y:S01]  /*51c0*/  SHF.R.S32.HI R251, RZ, 0x1f, R37 ;  /* 0x0000001ffffb7819 */ /* 0x000fe20000011425 */
[----:B------:R0:W-:Y:S01]  /*51d0*/  STL [R1+0x204], R7 ;  /* 0x0002040701007387 */ /* 0x0001e20000100800 */
[----:B------:R-:W-:-:S02]  /*51e0*/  IADD3 R252, P5, R37, UR10, RZ ;  /* 0x0000000a25fc7c10 */ /* 0x000fc4000ffbe0ff */
[----:B------:R-:W-:Y:S02]  /*51f0*/  CS2R R36, SRZ ;  /* 0x0000000000247805 */ /* 0x000fe4000001ff00 */
[----:B------:R-:W-:Y:S02]  /*5200*/  IADD3 R8, P2, R39, UR10, RZ ;  /* 0x0000000a27087c10 */ /* 0x000fe4000ff5e0ff */
[----:B------:R-:W-:Y:S02]  /*5210*/  IADD3.X R243, R243, UR11, RZ, P1, !PT ;  /* 0x0000000bf3f37c10 */ /* 0x000fe40008ffe4ff */
[----:B------:R-:W-:Y:S01]  /*5220*/  IADD3 R9, P1, R40, UR10, RZ ;  /* 0x0000000a28097c10 */ /* 0x000fe2000ff3e0ff */
[----:B------:R1:W-:Y:S01]  /*5230*/  STL [R1+0x20c], R8 ;  /* 0x00020c0801007387 */ /* 0x0003e20000100800 */
[----:B------:R-:W-:Y:S02]  /*5240*/  IADD3.X R245, R245, UR11, RZ, P0, !PT ;  /* 0x0000000bf5f57c10 */ /* 0x000fe400087fe4ff */
[----:B------:R-:W-:Y:S01]  /*5250*/  IADD3 R10, P0, R41, UR10, RZ ;  /* 0x0000000a290a7c10 */ /* 0x000fe2000ff1e0ff */
[----:B------:R2:W-:Y:S01]  /*5260*/  STL [R1+0x214], R9 ;  /* 0x0002140901007387 */ /* 0x0005e20000100800 */
[----:B------:R-:W-:-:S02]  /*5270*/  IADD3.X R247, R247, UR11, RZ, P4, !PT ;  /* 0x0000000bf7f77c10 */ /* 0x000fc4000a7fe4ff */
[----:B------:R-:W-:Y:S01]  /*5280*/  IADD3 R11, P4, R42, UR10, RZ ;  /* 0x0000000a2a0b7c10 */ /* 0x000fe2000ff9e0ff */
[----:B------:R3:W-:Y:S01]  /*5290*/  STL [R1+0x21c], R10 ;  /* 0x00021c0a01007387 */ /* 0x0007e20000100800 */
[----:B------:R-:W-:Y:S02]  /*52a0*/  IADD3.X R249, R249, UR11, RZ, P6, !PT ;  /* 0x0000000bf9f97c10 */ /* 0x000fe4000b7fe4ff */
[----:B------:R-:W-:Y:S01]  /*52b0*/  IADD3 R12, P6, R43, UR10, RZ ;  /* 0x0000000a2b0c7c10 */ /* 0x000fe2000ffde0ff */
[----:B------:R-:W-:Y:S01]  /*52c0*/  STL [R1+0x224], R11 ;  /* 0x0002240b01007387 */ /* 0x000fe20000100800 */
[----:B------:R-:W-:Y:S02]  /*52d0*/  IADD3.X R251, R251, UR11, RZ, P5, !PT ;  /* 0x0000000bfbfb7c10 */ /* 0x000fe4000affe4ff */
[----:B------:R-:W-:Y:S01]  /*52e0*/  IADD3 R13, P5, R46, UR10, RZ ;  /* 0x0000000a2e0d7c10 */ /* 0x000fe2000ffbe0ff */
[----:B------:R-:W-:Y:S01]  /*52f0*/  STL [R1+0x22c], R12 ;  /* 0x00022c0c01007387 */ /* 0x000fe20000100800 */
[----:B------:R-:W-:-:S02]  /*5300*/  SHF.R.S32.HI R5, RZ, 0x1f, R38 ;  /* 0x0000001fff057819 */ /* 0x000fc40000011426 */
[----:B------:R-:W-:Y:S01]  /*5310*/  SHF.R.S32.HI R6, RZ, 0x1f, R39 ;  /* 0x0000001fff067819 */ /* 0x000fe20000011427 */
[----:B------:R4:W-:Y:S01]  /*5320*/  STL [R1+0x234], R13 ;  /* 0x0002340d01007387 */ /* 0x0009e20000100800 */
[----:B------:R-:W-:Y:S02]  /*5330*/  IADD3.X R14, R5, UR11, RZ, P3, !PT ;  /* 0x0000000b050e7c10 */ /* 0x000fe40009ffe4ff */
[----:B------:R-:W-:Y:S02]  /*5340*/  CS2R R38, SRZ ;  /* 0x0000000000267805 */ /* 0x000fe4000001ff00 */
[----:B0-----:R-:W-:Y:S02]  /*5350*/  SHF.R.S32.HI R7, RZ, 0x1f, R40 ;  /* 0x0000001fff077819 */ /* 0x001fe40000011428 */
[----:B-1----:R-:W-:Y:S01]  /*5360*/  SHF.R.S32.HI R8, RZ, 0x1f, R41 ;  /* 0x0000001fff087819 */ /* 0x002fe20000011429 */
[----:B------:R0:W-:Y:S01]  /*5370*/  STL [R1+0x200], R14 ;  /* 0x0002000e01007387 */ /* 0x0001e20000100800 */
[----:B--2---:R-:W-:-:S02]  /*5380*/  SHF.R.S32.HI R9, RZ, 0x1f, R42 ;  /* 0x0000001fff097819 */ /* 0x004fc4000001142a */
[----:B------:R-:W-:Y:S02]  /*5390*/  CS2R R40, SRZ ;  /* 0x0000000000287805 */ /* 0x000fe4000001ff00 */
[----:B---3--:R-:W-:Y:S02]  /*53a0*/  SHF.R.S32.HI R10, RZ, 0x1f, R43 ;  /* 0x0000001fff0a7819 */ /* 0x008fe4000001142b */
[----:B------:R-:W-:Y:S02]  /*53b0*/  CS2R R42, SRZ ;  /* 0x00000000002a7805 */ /* 0x000fe4000001ff00 */
[----:B----4-:R-:W-:Y:S02]  /*53c0*/  IADD3 R13, P3, R48, UR10, RZ ;  /* 0x0000000a300d7c10 */ /* 0x010fe4000ff7e0ff */
[----:B------:R-:W-:Y:S02]  /*53d0*/  SHF.R.S32.HI R11, RZ, 0x1f, R46 ;  /* 0x0000001fff0b7819 */ /* 0x000fe4000001142e */
[----:B------:R-:W-:-:S02]  /*53e0*/  CS2R R46, SRZ ;  /* 0x00000000002e7805 */ /* 0x000fc4000001ff00 */
[----:B------:R-:W-:Y:S01]  /*53f0*/  SHF.R.S32.HI R12, RZ, 0x1f, R48 ;  /* 0x0000001fff0c7819 */ /* 0x000fe20000011430 */
[----:B------:R1:W-:Y:S01]  /*5400*/  STL [R1+0x23c], R13 ;  /* 0x00023c0d01007387 */ /* 0x0003e20000100800 */
[----:B0-----:R-:W-:Y:S02]  /*5410*/  IADD3.X R14, R6, UR11, RZ, P2, !PT ;  /* 0x0000000b060e7c10 */ /* 0x001fe400097fe4ff */
[----:B------:R-:W-:Y:S02]  /*5420*/  CS2R R48, SRZ ;  /* 0x0000000000307805 */ /* 0x000fe4000001ff00 */
[----:B------:R-:W-:Y:S02]  /*5430*/  SHF.R.S32.HI R5, RZ, 0x1f, R50 ;  /* 0x0000001fff057819 */ /* 0x000fe40000011432 */
[----:B------:R-:W-:Y:S01]  /*5440*/  SHF.R.S32.HI R6, RZ, 0x1f, R52 ;  /* 0x0000001fff067819 */ /* 0x000fe20000011434 */
[----:B------:R0:W-:Y:S01]  /*5450*/  STL [R1+0x208], R14 ;  /* 0x0002080e01007387 */ /* 0x0001e20000100800 */
[----:B------:R-:W-:-:S02]  /*5460*/  SHF.R.S32.HI R190, RZ, 0x5, R190 ;  /* 0x00000005ffbe7819 */ /* 0x000fc400000114be */
[----:B-1----:R-:W-:Y:S02]  /*5470*/  IADD3 R13, P2, R50, UR10, RZ ;  /* 0x0000000a320d7c10 */ /* 0x002fe4000ff5e0ff */
[----:B------:R-:W-:-:S03]  /*5480*/  CS2R R50, SRZ ;  /* 0x0000000000327805 */ /* 0x000fc6000001ff00 */
[----:B------:R1:W-:Y:S01]  /*5490*/  STL [R1+0x244], R13 ;  /* 0x0002440d01007387 */ /* 0x0003e20000100800 */
[----:B0-----:R-:W-:Y:S02]  /*54a0*/  IADD3.X R14, R7, UR11, RZ, P1, !PT ;  /* 0x0000000b070e7c10 */ /* 0x001fe40008ffe4ff */
[----:B------:R-:W-:-:S03]  /*54b0*/  SHF.R.S32.HI R7, RZ, 0x1f, R54 ;  /* 0x0000001fff077819 */ /* 0x000fc60000011436 */
[----:B------:R0:W-:Y:S01]  /*54c0*/  STL [R1+0x210], R14 ;  /* 0x0002100e01007387 */ /* 0x0001e20000100800 */
        /* <DEDUP_REMOVED lines=12> */
[----:B-1----:R-:W-:-:S05]  /*5590*/  IADD3 R13, P4, R44, UR10, RZ ;  /* 0x0000000a2c0d7c10 */ /* 0x002fca000ff9e0ff */
        /* <DEDUP_REMOVED lines=119> */
[----:B------:R-:W-:Y:S02]  /*5d10*/  IADD3.X R3, R6, UR11, RZ, P4, !PT ;  /* 0x0000000b06037c10 */ /* 0x000fe4000a7fe4ff */
[----:B------:R-:W-:Y:S01]  /*5d20*/  IADD3 R6, P4, R2, UR10, RZ ;  /* 0x0000000a02067c10 */ /* 0x000fe2000ff9e0ff */
[----:B------:R-:W-:Y:S01]  /*5d30*/  STL [R1+0x2fc], R13 ;  /* 0x0002fc0d01007387 */ /* 0x000fe20000100800 */
[----:B------:R-:W-:Y:S01]  /*5d40*/  IADD3.X R2, R7, UR11, RZ, P6, !PT ;  /* 0x0000000b07027c10 */ /* 0x000fe2000b7fe4ff */
[----:B------:R-:W-:Y:S01]  /*5d50*/  USHF.R.U32.HI UR10, URZ, 0x4, UR6 ;  /* 0x000000043f0a7899 */ /* 0x000fe20008011606 */
[----:B------:R-:W-:Y:S01]  /*5d60*/  IADD3.X R7, R10, UR11, RZ, P2, !PT ;  /* 0x0000000b0a077c10 */ /* 0x000fe200097fe4ff */
[----:B------:R1:W-:Y:S01]  /*5d70*/  STL [R1+0x2c8], R3 ;  /* 0x0002c80301007387 */ /* 0x0003e20000100800 */
[----:B------:R-:W-:Y:S01]  /*5d80*/  IADD3.X R5, R5, UR11, RZ, P4, !PT ;  /* 0x0000000b05057c10 */ /* 0x000fe2000a7fe4ff */
[----:B------:R-:W-:Y:S01]  /*5d90*/  USGXT.U32 UR10, UR10, 0xe ;  /* 0x0000000e0a0a789a */ /* 0x000fe20008000000 */
[----:B0-----:R-:W-:Y:S01]  /*5da0*/  LOP3.LUT R14, R154, 0x1f, RZ, 0xc0, !PT ;  /* 0x0000001f9a0e7812 */ /* 0x001fe200078ec0ff */
[----:B------:R0:W-:Y:S04]  /*5db0*/  STL [R1+0x304], R6 ;  /* 0x0003040601007387 */ /* 0x0001e80000100800 */
[----:B------:R2:W-:Y:S01]  /*5dc0*/  STL [R1+0x2d0], R2 ;  /* 0x0002d00201007387 */ /* 0x0005e20000100800 */
[----:B------:R-:W-:Y:S01]  /*5dd0*/  UMOV UR18, UR10 ;  /* 0x0000000a00127c82 */ /* 0x000fe20008000000 */
[----:B-1----:R-:W-:Y:S01]  /*5de0*/  IADD3 R3, P6, R0, UR8, RZ ;  /* 0x0000000800037c10 */ /* 0x002fe2000ffde0ff */
[----:B------:R-:W-:Y:S01]  /*5df0*/  UMOV UR8, 0xffffff80 ;  /* 0xffffff8000087882 */ /* 0x000fe20000000000 */
[----:B0-----:R-:W-:-:S02]  /*5e00*/  IADD3.X R6, R8, UR11, RZ, P5, !PT ;  /* 0x0000000b08067c10 */ /* 0x001fc4000affe4ff */
[----:B--2---:R-:W-:-:S03]  /*5e10*/  IADD3.X R2, R9, UR11, RZ, P3, !PT ;  /* 0x0000000b09027c10 */ /* 0x004fc60009ffe4ff */
[----:B------:R0:W-:Y:S04]  /*5e20*/  STL [R1+0x2d8], R6 ;  /* 0x0002d80601007387 */ /* 0x0001e80000100800 */
[----:B------:R1:W-:Y:S04]  /*5e30*/  STL [R1+0x2e0], R2 ;  /* 0x0002e00201007387 */ /* 0x0003e80000100800 */
[----:B------:R-:W-:Y:S01]  /*5e40*/  STL [R1+0x2e8], R7 ;  /* 0x0002e80701007387 */ /* 0x000fe20000100800 */
[----:B0-----:R-:W-:Y:S02]  /*5e50*/  IADD3.X R6, R11, UR11, RZ, P1, !PT ;  /* 0x0000000b0b067c10 */ /* 0x001fe40008ffe4ff */
[----:B-1----:R-:W-:-:S03]  /*5e60*/  IADD3.X R2, R12, UR11, RZ, P0, !PT ;  /* 0x0000000b0c027c10 */ /* 0x002fc600087fe4ff */
[----:B------:R0:W-:Y:S04]  /*5e70*/  STL [R1+0x2f0], R6 ;  /* 0x0002f00601007387 */ /* 0x0001e80000100800 */
[----:B------:R1:W-:Y:S04]  /*5e80*/  STL [R1+0x2f8], R2 ;  /* 0x0002f80201007387 */ /* 0x0003e80000100800 */
[----:B------:R2:W-:Y:S01]  /*5e90*/  STL [R1+0x300], R5 ;  /* 0x0003000501007387 */ /* 0x0005e20000100800 */
[----:B0-----:R-:W-:-:S03]  /*5ea0*/  LOP3.LUT R6, R152, 0x10, RZ, 0x3c, !PT ;  /* 0x0000001098067812 */ /* 0x001fc600078e3cff */
[----:B------:R0:W-:Y:S01]  /*5eb0*/  STL [R1], RZ ;  /* 0x000000ff01007387 */ /* 0x0001e20000100800 */
[----:B-1----:R-:W-:Y:S01]  /*5ec0*/  LEA.HI.X.SX32 R2, R0, UR9, 0x1, P6 ;  /* 0x0000000900027c11 */ /* 0x002fe2000b0f0eff */
[----:B------:R-:W-:Y:S02]  /*5ed0*/  UMOV UR9, 0x3fffffef ;  /* 0x3fffffef00097882 */ /* 0x000fe40000000000 */
[----:B------:R0:W-:Y:S01]  /*5ee0*/  STL [R1+0x4], RZ ;  /* 0x000004ff01007387 */ /* 0x0001e20000100800 */
[----:B------:R-:W-:Y:S01]  /*5ef0*/  IMAD.U32 R0, RZ, RZ, UR15 ;  /* 0x0000000fff007e24 */ /* 0x000fe2000f8e00ff */
[----:B------:R-:W-:Y:S01]  /*5f00*/  USHF.R.S32.HI UR15, URZ, 0x1f, UR14 ;  /* 0x0000001f3f0f7899 */ /* 0x000fe2000801140e */
[----:B--2---:R-:W-:Y:S01]  /*5f10*/  IMAD R5, R14, UR5, RZ ;  /* 0x000000050e057c24 */ /* 0x004fe2000f8e02ff */
[----:B------:R0:W-:Y:S01]  /*5f20*/  STL [R1+0x8], RZ ;  /* 0x000008ff01007387 */ /* 0x0001e20000100800 */
[----:B------:R-:W-:Y:S02]  /*5f30*/  UMOV UR5, URZ ;  /* 0x0000003f00057c82 */ /* 0x000fe40008000000 */
[----:B------:R-:W-:Y:S01]  /*5f40*/  UIADD3.64 UR8, UR4, -UR8, URZ ;  /* 0x8000000804087297 */ /* 0x000fe2000fffe03f */
[----:B------:R0:W-:Y:S01]  /*5f50*/  STL [R1+0xc], RZ ;  /* 0x00000cff01007387 */ /* 0x0001e20000100800 */
[----:B------:R-:W-:-:S03]  /*5f60*/  SHF.R.S32.HI R7, RZ, 0x1f, R5 ;  /* 0x0000001fff077819 */ /* 0x000fc60000011405 */
        /* <DEDUP_REMOVED lines=124> */
[----:B------:R0:W-:Y:S02]  /*6730*/  STL [R1+0x30c], R6 ;  /* 0x00030c0601007387 */ /* 0x0001e40000100800 */
.L_x_1:
[----:B0-----:R-:W0:Y:S01]  /*6740*/  LDC R6, c[0x0][0x238] ;  /* 0x00008e00ff067b82 */ /* 0x001e220000000800 */
[----:B------:R1:W-:Y:S01]  /*6750*/  STL.64 [R1+0x560], R150 ;  /* 0x0005609601007387 */ /* 0x0003e20000100a00 */
[C---:B------:R-:W-:Y:S02]  /*6760*/  ISETP.GT.AND P2, PT, R0.reuse, 0x1, PT ;  /* 0x000000010000780c */ /* 0x040fe40003f44270 */
[----:B------:R-:W-:Y:S01]  /*6770*/  PRMT R168, RZ, 0x7610, R168 ;  /* 0x00007610ffa87816 */ /* 0x000fe200000000a8 */
[----:B------:R2:W-:Y:S01]  /*6780*/  STL.64 [R1+0x558], R148 ;  /* 0x0005589401007387 */ /* 0x0005e20000100a00 */
[----:B------:R-:W-:Y:S02]  /*6790*/  ISETP.GT.AND P3, PT, R0, 0x2, PT ;  /* 0x000000020000780c */ /* 0x000fe40003f64270 */
[----:B------:R-:W3:Y:S01]  /*67a0*/  LDC R10, c[0x0][0x238] ;  /* 0x00008e00ff0a7b82 */ /* 0x000ee20000000800 */
[----:B------:R-:W-:Y:S01]  /*67b0*/  STL.64 [R1+0x550], R146 ;  /* 0x0005509201007387 */ /* 0x000fe20000100a00 */
[----:B------:R-:W-:-:S03]  /*67c0*/  PRMT R167, RZ, 0x7610, R167 ;  /* 0x00007610ffa77816 */ /* 0x000fc600000000a7 */
[----:B------:R-:W-:Y:S03]  /*67d0*/  STL.64 [R1+0x548], R144 ;  /* 0x0005489001007387 */ /* 0x000fe60000100a00 */
[----:B-1----:R-:W1:Y:S01]  /*67e0*/  LDC R151, c[0x0][0x238] ;  /* 0x00008e00ff977b82 */ /* 0x002e620000000800 */
[----:B------:R-:W-:Y:S04]  /*67f0*/  STL.64 [R1+0x540], R142 ;  /* 0x0005408e01007387 */ /* 0x000fe80000100a00 */
[----:B------:R-:W-:Y:S01]  /*6800*/  STL.64 [R1+0x538], R140 ;  /* 0x0005388c01007387 */ /* 0x000fe20000100a00 */
[----:B0-----:R-:W-:Y:S01]  /*6810*/  IMAD.SHL.U32 R11, R6, 0x2, RZ ;  /* 0x00000002060b7824 */ /* 0x001fe200078e00ff */
[----:B------:R-:W-:-:S02]  /*6820*/  IADD3 R6, P1, R3, UR7, RZ ;  /* 0x0000000703067c10 */ /* 0x000fc4000ff3e0ff */
[----:B------:R-:W-:Y:S01]  /*6830*/  STL.64 [R1+0x530], R138 ;  /* 0x0005308a01007387 */ /* 0x000fe20000100a00 */
[----:B------:R-:W-:Y:S01]  /*6840*/  PRMT R166, RZ, 0x7610, R166 ;  /* 0x00007610ffa67816 */ /* 0x000fe200000000a6 */
[----:B------:R-:W0:Y:S01]  /*6850*/  LDC R150, c[0x0][0x238] ;  /* 0x00008e00ff967b82 */ /* 0x000e220000000800 */
[CC--:B------:R-:W-:Y:S01]  /*6860*/  IADD3 R8, P0, R11.reuse, R3.reuse, RZ ;  /* 0x000000030b087210 */ /* 0x0c0fe20007f1e0ff */
[----:B------:R-:W-:Y:S03]  /*6870*/  STL.64 [R1+0x528], R136 ;  /* 0x0005288801007387 */ /* 0x000fe60000100a00 */
[-C--:B------:R-:W-:Y:S01]  /*6880*/  LEA.HI.X.SX32 R9, R11, R2.reuse, 0x1, P0 ;  /* 0x000000020b097211 */ /* 0x080fe200000f0eff */
[C---:B---3--:R-:W-:Y:S01]  /*6890*/  IMAD R11, R10.reuse, 0x3, RZ ;  /* 0x000000030a0b7824 */ /* 0x048fe200078e02ff */
[----:B------:R-:W-:Y:S04]  /*68a0*/  STL.64 [R1+0x520], R134 ;  /* 0x0005208601007387 */ /* 0x000fe80000100a00 */
[----:B------:R-:W-:Y:S01]  /*68b0*/  STL.64 [R1+0x518], R132 ;  /* 0x0005188401007387 */ /* 0x000fe20000100a00 */
[----:B-1----:R-:W-:Y:S01]  /*68c0*/  LEA.HI.X.SX32 R7, R151, R2, 0x1, P1 ;  /* 0x0000000297077211 */ /* 0x002fe200008f0eff */
[----:B------:R-:W-:Y:S01]  /*68d0*/  IMAD.SHL.U32 R10, R10, 0x4, RZ ;  /* 0x000000040a0a7824 */ /* 0x000fe200078e00ff */
[----:B------:R-:W-:Y:S01]  /*68e0*/  ISETP.GT.AND P1, PT, R0, 0x3, PT ;  /* 0x000000030000780c */ /* 0x000fe20003f24270 */
[----:B------:R-:W-:Y:S04]  /*68f0*/  STL.64 [R1+0x510], R130 ;  /* 0x0005108201007387 */ /* 0x000fe80000100a00 */
[----:B------:R1:W3:Y:S04]  /*6900*/  @P2 LDG.E.U8 R168, desc[UR12][R6.64] ;  /* 0x0000000c06a82981 */ /* 0x0002e8000c1e1100 */
[----:B------:R-:W-:Y:S04]  /*6910*/  STL.64 [R1+0x508], R128 ;  /* 0x0005088001007387 */ /* 0x000fe80000100a00 */
[----:B------:R-:W-:Y:S01]  /*6920*/  STL.64 [R1+0x500], R126 ;  /* 0x0005007e01007387 */ /* 0x000fe20000100a00 */
[----:B-1----:R-:W-:-:S03]  /*6930*/  IADD3 R6, P0, R11, R3, RZ ;  /* 0x000000030b067210 */ /* 0x002fc60007f1e0ff */
[----:B------:R-:W-:Y:S01]  /*6940*/  STL.64 [R1+0x4f8], R124 ;  /* 0x0004f87c01007387 */ /* 0x000fe20000100a00 */
[----:B------:R-:W-:Y:S02]  /*6950*/  LEA.HI.X.SX32 R7, R11, R2, 0x1, P0 ;  /* 0x000000020b077211 */ /* 0x000fe400000f0eff */
[----:B------:R-:W1:Y:S01]  /*6960*/  LDC R11, c[0x0][0x238] ;  /* 0x00008e00ff0b7b82 */ /* 0x000e620000000800 */
[----:B------:R-:W-:Y:S04]  /*6970*/  STL.64 [R1+0x4f0], R122 ;  /* 0x0004f07a01007387 */ /* 0x000fe80000100a00 */
        /* <DEDUP_REMOVED lines=16> */
[----:B------:R4:W3:Y:S04]  /*6a80*/  @P3 LDG.E.U8 R167, desc[UR12][R8.64] ;  /* 0x0000000c08a73981 */ /* 0x0008e8000c1e1100 */
[----:B------:R-:W-:Y:S04]  /*6a90*/  STL.64 [R1+0x468], R88 ;  /* 0x0004685801007387 */ /* 0x000fe80000100a00 */
[----:B------:R-:W-:Y:S01]  /*6aa0*/  STL.64 [R1+0x460], R86 ;  /* 0x0004605601007387 */ /* 0x000fe20000100a00 */
[----:B----4-:R-:W-:-:S03]  /*6ab0*/  IADD3 R8, P3, R10, R3, RZ ;  /* 0x000000030a087210 */ /* 0x010fc60007f7e0ff */
[----:B------:R-:W-:Y:S01]  /*6ac0*/  STL.64 [R1+0x458], R84 ;  /* 0x0004585401007387 */ /* 0x000fe20000100a00 */
[----:B------:R-:W-:-:S03]  /*6ad0*/  LEA.HI.X.SX32 R9, R10, R2, 0x1, P3 ;  /* 0x000000020a097211 */ /* 0x000fc600018f0eff */
[----:B------:R-:W-:Y:S01]  /*6ae0*/  STL.64 [R1+0x450], R82 ;  /* 0x0004505201007387 */ /* 0x000fe20000100a00 */
[----:B-1----:R-:W-:-:S03]  /*6af0*/  IMAD R10, R11, 0x5, RZ ;  /* 0x000000050b0a7824 */ /* 0x002fc600078e02ff */
[----:B------:R-:W-:Y:S04]  /*6b00*/  STL.64 [R1+0x448], R80 ;  /* 0x0004485001007387 */ /* 0x000fe80000100a00 */
[----:B------:R-:W-:Y:S04]  /*6b10*/  STL.64 [R1+0x440], R78 ;  /* 0x0004404e01007387 */ /* 0x000fe80000100a00 */
[----:B------:R-:W-:Y:S04]  /*6b20*/  STL.64 [R1+0x438], R76 ;  /* 0x0004384c01007387 */ /* 0x000fe80000100a00 */
[----:B------:R-:W-:Y:S04]  /*6b30*/  STL.64 [R1+0x430], R74 ;  /* 0x0004304a01007387 */ /* 0x000fe80000100a00 */
[----:B------:R-:W-:Y:S04]  /*6b40*/  STL.64 [R1+0x428], R72 ;  /* 0x0004284801007387 */ /* 0x000fe80000100a00 */
[----:B------:R-:W-:Y:S04]  /*6b50*/  STL.64 [R1+0x420], R70 ;  /* 0x0004204601007387 */ /* 0x000fe80000100a00 */
[----:B------:R1:W4:Y:S04]  /*6b60*/  @P1 LDG.E.U8 R166, desc[UR12][R6.64] ;  /* 0x0000000c06a61981 */ /* 0x000328000c1e1100 */
[----:B------:R-:W-:Y:S04]  /*6b70*/  STL.64 [R1+0x418], R68 ;  /* 0x0004184401007387 */ /* 0x000fe80000100a00 */
[----:B------:R-:W-:Y:S01]  /*6b80*/  STL.64 [R1+0x410], R66 ;  /* 0x0004104201007387 */ /* 0x000fe20000100a00 */
[----:B-1----:R-:W-:-:S03]  /*6b90*/  IADD3 R6, P4, R10, R3, RZ ;  /* 0x000000030a067210 */ /* 0x002fc60007f9e0ff */
[----:B------:R-:W-:Y:S01]  /*6ba0*/  STL.64 [R1+0x408], R64 ;  /* 0x0004084001007387 */ /* 0x000fe20000100a00 */
[----:B------:R-:W-:-:S03]  /*6bb0*/  LEA.HI.X.SX32 R7, R10, R2, 0x1, P4 ;  /* 0x000000020a077211 */ /* 0x000fc600020f0eff */
[----:B------:R-:W-:Y:S01]  /*6bc0*/  STL.64 [R1+0x400], R62 ;  /* 0x0004003e01007387 */ /* 0x000fe20000100a00 */
[----:B------:R-:W2:Y:S03]  /*6bd0*/  LDC R10, c[0x0][0x238] ;  /* 0x00008e00ff0a7b82 */ /* 0x000ea60000000800 */
[----:B------:R-:W-:Y:S04]  /*6be0*/  STL.64 [R1+0x3f8], R60 ;  /* 0x0003f83c01007387 */ /* 0x000fe80000100a00 */
[----:B------:R-:W-:Y:S04]  /*6bf0*/  STL.64 [R1+0x3f0], R58 ;  /* 0x0003f03a01007387 */ /* 0x000fe80000100a00 */
[----:B------:R-:W-:Y:S04]  /*6c00*/  STL.64 [R1+0x3e8], R56 ;  /* 0x0003e83801007387 */ /* 0x000fe80000100a00 */
[----:B------:R-:W-:Y:S04]  /*6c10*/  STL.64 [R1+0x3e0], R54 ;  /* 0x0003e03601007387 */ /* 0x000fe80000100a00 */
[----:B------:R-:W-:Y:S04]  /*6c20*/  STL.64 [R1+0x3d8], R52 ;  /* 0x0003d83401007387 */ /* 0x000fe80000100a00 */
[----:B------:R-:W-:Y:S04]  /*6c30*/  STL.64 [R1+0x3d0], R50 ;  /* 0x0003d03201007387 */ /* 0x000fe80000100a00 */
[----:B------:R-:W-:Y:S04]  /*6c40*/  STL.64 [R1+0x3c8], R48 ;  /* 0x0003c83001007387 */ /* 0x000fe80000100a00 */
[----:B------:R-:W-:Y:S01]  /*6c50*/  STL.64 [R1+0x3c0], R46 ;  /* 0x0003c02e01007387 */ /* 0x000fe20000100a00 */
[----:B------:R-:W-:-:S03]  /*6c60*/  ISETP.GT.AND P2, PT, R0, 0x4, PT ;  /* 0x000000040000780c */ /* 0x000fc60003f44270 */
[----:B------:R-:W-:Y:S04]  /*6c70*/  STL.64 [R1+0x3b8], R44 ;  /* 0x0003b82c01007387 */ /* 0x000fe80000100a00 */
[----:B------:R-:W-:Y:S04]  /*6c80*/  STL.64 [R1+0x3b0], R42 ;  /* 0x0003b02a01007387 */ /* 0x000fe80000100a00 */
[----:B------:R-:W-:Y:S04]  /*6c90*/  STL.64 [R1+0x3a8], R40 ;  /* 0x0003a82801007387 */ /* 0x000fe80000100a00 */
[----:B------:R-:W-:Y:S04]  /*6ca0*/  STL.64 [R1+0x3a0], R38 ;  /* 0x0003a02601007387 */ /* 0x000fe80000100a00 */
[----:B------:R-:W-:Y:S01]  /*6cb0*/  STL.64 [R1+0x398], R36 ;  /* 0x0003982401007387 */ /* 0x000fe20000100a00 */
[----:B------:R-:W-:-:S03]  /*6cc0*/  ISETP.GT.AND P0, PT, R0, 0x5, PT ;  /* 0x000000050000780c */ /* 0x000fc60003f04270 */
[----:B------:R-:W-:Y:S04]  /*6cd0*/  STL.64 [R1+0x390], R34 ;  /* 0x0003902201007387 */ /* 0x000fe80000100a00 */
[----:B------:R-:W-:Y:S01]  /*6ce0*/  STL.64 [R1+0x388], R32 ;  /* 0x0003882001007387 */ /* 0x000fe20000100a00 */
[----:B------:R-:W-:-:S03]  /*6cf0*/  PRMT R165, RZ, 0x7610, R165 ;  /* 0x00007610ffa57816 */ /* 0x000fc600000000a5 */
[----:B------:R-:W-:Y:S04]  /*6d00*/  STL.64 [R1+0x380], R30 ;  /* 0x0003801e01007387 */ /* 0x000fe80000100a00 */
[----:B------:R-:W-:Y:S01]  /*6d10*/  STL.64 [R1+0x370], R28 ;  /* 0x0003701c01007387 */ /* 0x000fe20000100a00 */
[----:B------:R-:W-:-:S03]  /*6d20*/  IMAD R11, R11, 0x6, RZ ;  /* 0x000000060b0b7824 */ /* 0x000fc600078e02ff */
[----:B------:R-:W-:Y:S01]  /*6d30*/  STL.64 [R1+0x368], R26 ;  /* 0x0003681a01007387 */ /* 0x000fe20000100a00 */
[----:B------:R-:W-:-:S03]  /*6d40*/  ISETP.GT.AND P1, PT, R0, 0x6, PT ;  /* 0x000000060000780c */ /* 0x000fc60003f24270 */
[----:B------:R0:W-:Y:S04]  /*6d50*/  STL.64 [R1+0x360], R24 ;  /* 0x0003601801007387 */ /* 0x0001e80000100a00 */
[----:B-----5:R1:W-:Y:S01]  /*6d60*/  STL [R1+0x310], R4 ;  /* 0x0003100401007387 */ /* 0x0203e20000100800 */
[----:B------:R-:W-:Y:S01]  /*6d70*/  PRMT R164, RZ, 0x7610, R164 ;  /* 0x00007610ffa47816 */ /* 0x000fe200000000a4 */
[----:B--2---:R-:W-:Y:S02]  /*6d80*/  IMAD R148, R10, 0x7, RZ ;  /* 0x000000070a947824 */ /* 0x004fe400078e02ff */
[----:B------:R2:W4:Y:S01]  /*6d90*/  @P2 LDG.E.U8 R165, desc[UR12][R8.64] ;  /* 0x0000000c08a52981 */ /* 0x000522000c1e1100 */
[C---:B0-----:R-:W-:Y:S02]  /*6da0*/  IMAD R24, R150.reuse, 0x9, RZ ;  /* 0x0000000996187824 */ /* 0x041fe400078e02ff */
[----:B-1----:R-:W-:Y:S01]  /*6db0*/  IMAD R4, R150, 0xa, RZ ;  /* 0x0000000a96047824 */ /* 0x002fe200078e02ff */
[----:B------:R-:W-:Y:S01]  /*6dc0*/  PRMT R163, RZ, 0x7610, R163 ;  /* 0x00007610ffa37816 */ /* 0x000fe200000000a3 */
[----:B------:R-:W0:Y:S01]  /*6dd0*/  LDC R150, c[0x0][0x238] ;  /* 0x00008e00ff967b82 */ /* 0x000e220000000800 */
[----:B------:R-:W-:Y:S01]  /*6de0*/  IMAD.SHL.U32 R149, R10, 0x8, RZ ;  /* 0x000000080a957824 */ /* 0x000fe200078e00ff */
[----:B--2---:R-:W-:Y:S01]  /*6df0*/  IADD3 R8, P3, R11, R3, RZ ;  /* 0x000000030b087210 */ /* 0x004fe20007f7e0ff */
[----:B------:R1:W2:Y:S01]  /*6e00*/  @P0 LDG.E.U8 R164, desc[UR12][R6.64] ;  /* 0x0000000c06a40981 */ /* 0x0002a2000c1e1100 */
[----:B------:R-:W-:-:S02]  /*6e10*/  ISETP.GT.AND P2, PT, R0, 0x7, PT ;  /* 0x000000070000780c */ /* 0x000fc40003f44270 */
[-C--:B------:R-:W-:Y:S02]  /*6e20*/  LEA.HI.X.SX32 R9, R11, R2.reuse, 0x1, P3 ;  /* 0x000000020b097211 */ /* 0x080fe400018f0eff */
[CC--:B------:R-:W-:Y:S02]  /*6e30*/  IADD3 R10, P0, R149.reuse, R3.reuse, RZ ;  /* 0x00000003950a7210 */ /* 0x0c0fe40007f1e0ff */
[----:B------:R-:W-:Y:S01]  /*6e40*/  PRMT R162, RZ, 0x7610, R162 ;  /* 0x00007610ffa27816 */ /* 0x000fe200000000a2 */
[----:B------:R1:W2:Y:S02]  /*6e50*/  @P1 LDG.E.U8 R163, desc[UR12][R8.64] ;  /* 0x0000000c08a31981 */ /* 0x0002a4000c1e1100 */
[C---:B-1----:R-:W-:Y:S02]  /*6e60*/  IADD3 R6, P3, R148.reuse, R3, RZ ;  /* 0x0000000394067210 */ /* 0x042fe40007f7e0ff */
[-C--:B------:R-:W-:Y:S02]  /*6e70*/  LEA.HI.X.SX32 R11, R149, R2.reuse, 0x1, P0 ;  /* 0x00000002950b7211 */ /* 0x080fe400000f0eff */
[----:B------:R-:W-:-:S02]  /*6e80*/  LEA.HI.X.SX32 R7, R148, R2, 0x1, P3 ;  /* 0x0000000294077211 */ /* 0x000fc400018f0eff */
[----:B------:R-:W-:-:S03]  /*6e90*/  IADD3 R8, P0, R24, R3, RZ ;  /* 0x0000000318087210 */ /* 0x000fc60007f1e0ff */
[----:B------:R1:W2:Y:S01]  /*6ea0*/  @P2 LDG.E.U8 R162, desc[UR12][R6.64] ;  /* 0x0000000c06a22981 */ /* 0x0002a2000c1e1100 */
[----:B------:R-:W-:Y:S02]  /*6eb0*/  LEA.HI.X.SX32 R9, R24, R2, 0x1, P0 ;  /* 0x0000000218097211 */ /* 0x000fe400000f0eff */
[----:B-1----:R-:W-:-:S04]  /*6ec0*/  IADD3 R6, P0, R4, R3, RZ ;  /* 0x0000000304067210 */ /* 0x002fc80007f1e0ff */
[----:B------:R-:W-:Y:S01]  /*6ed0*/  LEA.HI.X.SX32 R7, R4, R2, 0x1, P0 ;  /* 0x0000000204077211 */ /* 0x000fe200000f0eff */
[----:B0-----:R-:W-:Y:S02]  /*6ee0*/  IMAD R4, R150, 0xb, RZ ;  /* 0x0000000b96047824 */ /* 0x001fe400078e02ff */
[----:B------:R-:W0:Y:S01]  /*6ef0*/  LDC R150, c[0x0][0x238] ;  /* 0x00008e00ff967b82 */ /* 0x000e220000000800 */
[C---:B------:R-:W-:Y:S02]  /*6f00*/  ISETP.GT.AND P2, PT, R0.reuse, 0xa, PT ;  /* 0x0000000a0000780c */ /* 0x040fe40003f44270 */
[----:B------:R-:W-:Y:S02]  /*6f10*/  PRMT R159, RZ, 0x7610, R159 ;  /* 0x00007610ff9f7816 */ /* 0x000fe4000000009f */
[----:B------:R-:W-:Y:S02]  /*6f20*/  ISETP.GT.AND P1, PT, R0, 0x9, PT ;  /* 0x000000090000780c */ /* 0x000fe40003f24270 */
[----:B------:R-:W-:-:S07]  /*6f30*/  PRMT R160, RZ, 0x7610, R160 ;  /* 0x00007610ffa07816 */ /* 0x000fce00000000a0 */
[----:B------:R1:W2:Y:S04]  /*6f40*/  @P2 LDG.E.U8 R159, desc[UR12][R6.64] ;  /* 0x0000000c069f2981 */ /* 0x0002a8000c1e1100 */
[----:B------:R-:W2:Y:S01]  /*6f50*/  @P1 LDG.E.U8 R160, desc[UR12][R8.64] ;  /* 0x0000000c08a01981 */ /* 0x000ea2000c1e1100 */
[----:B-1----:R-:W-:-:S04]  /*6f60*/  IADD3 R6, P0, R4, R3, RZ ;  /* 0x0000000304067210 */ /* 0x002fc80007f1e0ff */
[----:B------:R-:W-:Y:S01]  /*6f70*/  LEA.HI.X.SX32 R7, R4, R2, 0x1, P0 ;  /* 0x0000000204077211 */ /* 0x000fe200000f0eff */
[----:B0-----:R-:W-:Y:S02]  /*6f80*/  IMAD R4, R150, 0xc, RZ ;  /* 0x0000000c96047824 */ /* 0x001fe400078e02ff */
[----:B------:R-:W0:Y:S01]  /*6f90*/  LDC R150, c[0x0][0x238] ;  /* 0x00008e00ff967b82 */ /* 0x000e220000000800 */
[----:B------:R-:W-:Y:S02]  /*6fa0*/  ISETP.GT.AND P1, PT, R0, 0xb, PT ;  /* 0x0000000b0000780c */ /* 0x000fe40003f24270 */
[----:B------:R-:W-:-:S11]  /*6fb0*/  PRMT R158, RZ, 0x7610, R158 ;  /* 0x00007610ff9e7816 */ /* 0x000fd6000000009e */
[----:B------:R1:W2:Y:S02]  /*6fc0*/  @P1 LDG.E.U8 R158, desc[UR12][R6.64] ;  /* 0x0000000c069e1981 */ /* 0x0002a4000c1e1100 */
[----:B-1----:R-:W-:-:S04]  /*6fd0*/  IADD3 R6, P0, R4, R3, RZ ;  /* 0x0000000304067210 */ /* 0x002fc80007f1e0ff */
[----:B------:R-:W-:Y:S01]  /*6fe0*/  LEA.HI.X.SX32 R7, R4, R2, 0x1, P0 ;  /* 0x0000000204077211 */ /* 0x000fe200000f0eff */
[----:B0-----:R-:W-:Y:S02]  /*6ff0*/  IMAD R4, R150, 0xd, RZ ;  /* 0x0000000d96047824 */ /* 0x001fe400078e02ff */
[----:B------:R-:W0:Y:S01]  /*7000*/  LDC R150, c[0x0][0x238] ;  /* 0x00008e00ff967b82 */ /* 0x000e220000000800 */
[C---:B------:R-:W-:Y:S02]  /*7010*/  ISETP.GT.AND P1, PT, R0.reuse, 0xc, PT ;  /* 0x0000000c0000780c */ /* 0x040fe40003f24270 */
[----:B------:R-:W-:Y:S02]  /*7020*/  PRMT R156, RZ, 0x7610, R156 ;  /* 0x00007610ff9c7816 */ /* 0x000fe4000000009c */
[----:B------:R-:W-:-:S09]  /*7030*/  ISETP.GT.AND P4, PT, R0, 0x8, PT ;  /* 0x000000080000780c */ /* 0x000fd20003f84270 */
[----:B------:R1:W3:Y:S02]  /*7040*/  @P1 LDG.E.U8 R156, desc[UR12][R6.64] ;  /* 0x0000000c069c1981 */ /* 0x0002e4000c1e1100 */
[----:B-1----:R-:W-:-:S04]  /*7050*/  IADD3 R6, P0, R4, R3, RZ ;  /* 0x0000000304067210 */ /* 0x002fc80007f1e0ff */
[----:B------:R-:W-:Y:S01]  /*7060*/  LEA.HI.X.SX32 R7, R4, R2, 0x1, P0 ;  /* 0x0000000204077211 */ /* 0x000fe200000f0eff */
[----:B0-----:R-:W-:Y:S02]  /*7070*/  IMAD R4, R150, 0xe, RZ ;  /* 0x0000000e96047824 */ /* 0x001fe400078e02ff */
[----:B------:R-:W0:Y:S01]  /*7080*/  LDC R150, c[0x0][0x238] ;  /* 0x00008e00ff967b82 */ /* 0x000e220000000800 */
[----:B------:R-:W-:Y:S02]  /*7090*/  PRMT R161, RZ, 0x7610, R161 ;  /* 0x00007610ffa17816 */ /* 0x000fe400000000a1 */
[----:B------:R-:W-:-:S04]  /*70a0*/  ISETP.GT.AND P1, PT, R0, 0xd, PT ;  /* 0x0000000d0000780c */ /* 0x000fc80003f24270 */
[----:B------:R1:W2:Y:S02]  /*70b0*/  @P4 LDG.E.U8 R161, desc[UR12][R10.64] ;  /* 0x0000000c0aa14981 */ /* 0x0002a4000c1e1100 */
[----:B-1----:R-:W-:-:S07]  /*70c0*/  PRMT R11, RZ, 0x7610, R11 ;  /* 0x00007610ff0b7816 */ /* 0x002fce000000000b */
[----:B------:R1:W4:Y:S02]  /*70d0*/  @P1 LDG.E.U8 R11, desc[UR12][R6.64] ;  /* 0x0000000c060b1981 */ /* 0x000324000c1e1100 */
        /* <DEDUP_REMOVED lines=9> */
[----:B0-----:R-:W-:Y:S02]  /*7170*/  IMAD.SHL.U32 R4, R150, 0x10, RZ ;  /* 0x0000001096047824 */ /* 0x001fe400078e00ff */
        /* <DEDUP_REMOVED lines=66> */
[C---:B------:R-:W-:Y:S02]  /*75a0*/  ISETP.GT.AND P2, PT, R0.reuse, 0x19, PT ;  /* 0x000000190000780c */ /* 0x040fe40003f44270 */
[----:B------:R-:W-:-:S07]  /*75b0*/  ISETP.GT.AND P0, PT, R0, RZ, PT ;  /* 0x000000ff0000720c */ /* 0x000fce0003f04270 */
[----:B------:R1:W2:Y:S02]  /*75c0*/  @P1 LDG.E.U8 R20, desc[UR12][R6.64] ;  /* 0x0000000c06141981 */ /* 0x0002a4000c1e1100 */
[----:B-1----:R-:W-:-:S04]  /*75d0*/  IADD3 R6, P1, R4, R3, RZ ;  /* 0x0000000304067210 */ /* 0x002fc80007f3e0ff */
[----:B------:R-:W-:Y:S01]  /*75e0*/  LEA.HI.X.SX32 R7, R4, R2, 0x1, P1 ;  /* 0x0000000204077211 */ /* 0x000fe200008f0eff */
[----:B0-----:R-:W-:Y:S02]  /*75f0*/  IMAD R4, R150, 0x1a, RZ ;  /* 0x0000001a96047824 */ /* 0x001fe400078e02ff */
[----:B------:R-:W0:Y:S01]  /*7600*/  LDC R150, c[0x0][0x238] ;  /* 0x00008e00ff967b82 */ /* 0x000e220000000800 */
[----:B------:R-:W-:Y:S02]  /*7610*/  PRMT R19, RZ, 0x7610, R19 ;  /* 0x00007610ff137816 */ /* 0x000fe40000000013 */
[----:B------:R-:W-:-:S04]  /*7620*/  PRMT R8, RZ, 0x7610, R8 ;  /* 0x00007610ff087816 */ /* 0x000fc80000000008 */
[----:B------:R1:W2:Y:S02]  /*7630*/  @P2 LDG.E.U8 R19, desc[UR12][R6.64] ;  /* 0x0000000c06132981 */ /* 0x0002a4000c1e1100 */
[----:B-1----:R-:W-:Y:S02]  /*7640*/  @P0 IMAD.MOV.U32 R6, RZ, RZ, R3 ;  /* 0x000000ffff060224 */ /* 0x002fe400078e0003 */
[----:B------:R-:W-:-:S05]  /*7650*/  @P0 IMAD.MOV.U32 R7, RZ, RZ, R2 ;  /* 0x000000ffff070224 */ /* 0x000fca00078e0002 */
        /* <DEDUP_REMOVED lines=14> */
[----:B------:R1:W2:Y:S01]  /*7740*/  @P1 LDG.E.U8 R17, desc[UR12][R6.64] ;  /* 0x0000000c06111981 */ /* 0x0002a2000c1e1100 */
[----:B------:R-:W-:Y:S02]  /*7750*/  ISETP.GT.AND P1, PT, R0, 0x1c, PT ;  /* 0x0000001c0000780c */ /* 0x000fe40003f24270 */
[----:B-1----:R-:W-:-:S04]  /*7760*/  IADD3 R6, P0, R4, R3, RZ ;  /* 0x0000000304067210 */ /* 0x002fc80007f1e0ff */
[----:B------:R-:W-:Y:S01]  /*7770*/  LEA.HI.X.SX32 R7, R4, R2, 0x1, P0 ;  /* 0x0000000204077211 */ /* 0x000fe200000f0eff */
[----:B0-----:R-:W-:Y:S02]  /*7780*/  IMAD R4, R150, 0x1d, RZ ;  /* 0x0000001d96047824 */ /* 0x001fe400078e02ff */
[----:B------:R-:W0:Y:S01]  /*7790*/  LDC R150, c[0x0][0x238] ;  /* 0x00008e00ff967b82 */ /* 0x000e220000000800 */
[----:B------:R-:W-:-:S06]  /*77a0*/  PRMT R16, RZ, 0x7610, R16 ;  /* 0x00007610ff107816 */ /* 0x000fcc0000000010 */
[----:B------:R1:W2:Y:S01]  /*77b0*/  @P1 LDG.E.U8 R16, desc[UR12][R6.64] ;  /* 0x0000000c06101981 */ /* 0x0002a2000c1e1100 */
[----:B------:R-:W-:Y:S02]  /*77c0*/  ISETP.GT.AND P1, PT, R0, 0x1d, PT ;  /* 0x0000001d0000780c */ /* 0x000fe40003f24270 */
[----:B------:R-:W-:Y:S02]  /*77d0*/  PRMT R15, RZ, 0x7610, R15 ;  /* 0x00007610ff0f7816 */ /* 0x000fe4000000000f */
[----:B-1----:R-:W-:-:S04]  /*77e0*/  IADD3 R6, P0, R4, R3, RZ ;  /* 0x0000000304067210 */ /* 0x002fc80007f1e0ff */
[----:B------:R-:W-:Y:S01]  /*77f0*/  LEA.HI.X.SX32 R7, R4, R2, 0x1, P0 ;  /* 0x0000000204077211 */ /* 0x000fe200000f0eff */
[----:B0-----:R-:W-:-:S04]  /*7800*/  IMAD R4, R150, 0x1e, RZ ;  /* 0x0000001e96047824 */ /* 0x001fc800078e02ff */
[----:B------:R0:W2:Y:S01]  /*7810*/  @P1 LDG.E.U8 R15, desc[UR12][R6.64] ;  /* 0x0000000c060f1981 */ /* 0x0000a2000c1e1100 */
[----:B------:R-:W-:Y:S02]  /*7820*/  ISETP.GT.AND P1, PT, R0, 0x1e, PT ;  /* 0x0000001e0000780c */ /* 0x000fe40003f24270 */
[----:B------:R-:W-:Y:S02]  /*7830*/  PRMT R13, RZ, 0x7610, R13 ;  /* 0x00007610ff0d7816 */ /* 0x000fe4000000000d */
[----:B0-----:R-:W-:-:S04]  /*7840*/  IADD3 R6, P0, R4, R3, RZ ;  /* 0x0000000304067210 */ /* 0x001fc80007f1e0ff */
[----:B------:R-:W-:Y:S01]  /*7850*/  LEA.HI.X.SX32 R7, R4, R2, 0x1, P0 ;  /* 0x0000000204077211 */ /* 0x000fe200000f0eff */
[----:B------:R-:W-:Y:S01]  /*7860*/  IMAD R4, R151, 0x1f, RZ ;  /* 0x0000001f97047824 */ /* 0x000fe200078e02ff */
[----:B------:R0:W-:Y:S04]  /*7870*/  STL [R1+0x320], R3 ;  /* 0x0003200301007387 */ /* 0x0001e80000100800 */
[----:B------:R1:W2:Y:S04]  /*7880*/  @P1 LDG.E.U8 R13, desc[UR12][R6.64] ;  /* 0x0000000c060d1981 */ /* 0x0002a8000c1e1100 */
[----:B------:R-:W2:Y:S01]  /*7890*/  LDL R24, [R1+0x304] ;  /* 0x0003040001187983 */ /* 0x000ea20000100800 */
[----:B-1----:R-:W-:-:S03]  /*78a0*/  IADD3 R6, P0, R4, R3, RZ ;  /* 0x0000000304067210 */ /* 0x002fc60007f1e0ff */
[----:B0-----:R-:W2:Y:S01]  /*78b0*/  LDL R3, [R1+0x2f0] ;  /* 0x0002f00001037983 */ /* 0x001ea20000100800 */
[----:B------:R-:W-:-:S03]  /*78c0*/  LEA.HI.X.SX32 R7, R4, R2, 0x1, P0 ;  /* 0x0000000204077211 */ /* 0x000fc600000f0eff */
[----:B------:R-:W2:Y:S01]  /*78d0*/  LDL R4, [R1+0x2f4] ;  /* 0x0002f40001047983 */ /* 0x000ea20000100800 */
[----:B------:R-:W-:-:S03]  /*78e0*/  ISETP.GE.AND P0, PT, R14, R0, PT ;  /* 0x000000000e00720c */ /* 0x000fc60003f06270 */
[----:B------:R-:W-:Y:S04]  /*78f0*/  STL [R1+0x314], R2 ;  /* 0x0003140201007387 */ /* 0x000fe80000100800 */
[----:B------:R-:W2:Y:S01]  /*7900*/  LDL.LU R14, [R1+0x300] ;  /* 0x00030000010e7983 */ /* 0x000ea20000300800 */
[----:B------:R-:W0:Y:S01]  /*7910*/  S2R R151, SR_TID.X ;  /* 0x0000000000977919 */ /* 0x000e220000002100 */
[----:B------:R-:W-:Y:S02]  /*7920*/  ISETP.GT.AND P1, PT, R0, 0x1f, PT ;  /* 0x0000001f0000780c */ /* 0x000fe40003f24270 */
[----:B------:R-:W-:-:S11]  /*7930*/  PRMT R12, RZ, 0x7610, R12 ;  /* 0x00007610ff0c7816 */ /* 0x000fd6000000000c */
[----:B------:R1:W2:Y:S01]  /*7940*/  @P1 LDG.E.U8 R12, desc[UR12][R6.64] ;  /* 0x0000000c060c1981 */ /* 0x0002a2000c1e1100 */
[----:B---3--:R-:W-:Y:S02]  /*7950*/  LOP3.LUT R156, R156, 0xffff, RZ, 0xc0, !PT ;  /* 0x0000ffff9c9c7812 */ /* 0x008fe400078ec0ff */
[----:B----4-:R-:W-:Y:S02]  /*7960*/  LOP3.LUT R11, R11, 0xffff, RZ, 0xc0, !PT ;  /* 0x0000ffff0b0b7812 */ /* 0x010fe400078ec0ff */
[----:B------:R-:W-:Y:S02]  /*7970*/  LOP3.LUT R167, R167, 0xffff, RZ, 0xc0, !PT ;  /* 0x0000ffffa7a77812 */ /* 0x000fe400078ec0ff */
[----:B------:R-:W-:Y:S02]  /*7980*/  LOP3.LUT R166, R166, 0xffff, RZ, 0xc0, !PT ;  /* 0x0000ffffa6a67812 */ /* 0x000fe400078ec0ff */
[----:B------:R-:W-:Y:S02]  /*7990*/  LOP3.LUT R165, R165, 0xffff, RZ, 0xc0, !PT ;  /* 0x0000ffffa5a57812 */ /* 0x000fe400078ec0ff */
[----:B--2---:R-:W-:-:S02]  /*79a0*/  LOP3.LUT R164, R164, 0xffff, RZ, 0xc0, !PT ;  /* 0x0000ffffa4a47812 */ /* 0x004fc400078ec0ff */
[----:B------:R-:W-:Y:S02]  /*79b0*/  LOP3.LUT R163, R163, 0xffff, RZ, 0xc0, !PT ;  /* 0x0000ffffa3a37812 */ /* 0x000fe400078ec0ff */
[----:B0-----:R-:W-:Y:S02]  /*79c0*/  SHF.R.S32.HI R25, RZ, 0x2, R151 ;  /* 0x00000002ff197819 */ /* 0x001fe40000011497 */
[----:B------:R-:W-:Y:S02]  /*79d0*/  LOP3.LUT R162, R162, 0xffff, RZ, 0xc0, !PT ;  /* 0x0000ffffa2a27812 */ /* 0x000fe400078ec0ff */
[----:B------:R-:W-:Y:S02]  /*79e0*/  LOP3.LUT R161, R161, 0xffff, RZ, 0xc0, !PT ;  /* 0x0000ffffa1a17812 */ /* 0x000fe400078ec0ff */
[----:B------:R-:W-:Y:S02]  /*79f0*/  LOP3.LUT R160, R160, 0xffff, RZ, 0xc0, !PT ;  /* 0x0000ffffa0a07812 */ /* 0x000fe400078ec0ff */
[----:B------:R-:W-:-:S02]  /*7a00*/  LOP3.LUT R159, R159, 0xffff, RZ, 0xc0, !PT ;  /* 0x0000ffff9f9f7812 */ /* 0x000fc400078ec0ff */
[----:B------:R-:W-:Y:S02]  /*7a10*/  LOP3.LUT R158, R158, 0xffff, RZ, 0xc0, !PT ;  /* 0x0000ffff9e9e7812 */ /* 0x000fe400078ec0ff */
[----:B------:R-:W-:Y:S02]  /*7a20*/  LOP3.LUT R10, R10, 0xffff, RZ, 0xc0, !PT ;  /* 0x0000ffff0a0a7812 */ /* 0x000fe400078ec0ff */
[----:B------:R-:W-:Y:S02]  /*7a30*/  LOP3.LUT R9, R9, 0xffff, RZ, 0xc0, !PT ;  /* 0x0000ffff09097812 */ /* 0x000fe400078ec0ff */
[----:B------:R-:W-:Y:S02]  /*7a40*/  LOP3.LUT R168, R168, 0xffff, RZ, 0xc0, !PT ;  /* 0x0000ffffa8a87812 */ /* 0x000fe400078ec0ff */
[----:B------:R-:W-:Y:S01]  /*7a50*/  SGXT R25, R25, 0x1 ;  /* 0x000000011919781a */ /* 0x000fe20000000200 */
[----:B------:R-:W-:Y:S01]  /*7a60*/  IMAD.SHL.U32 R26, R151, 0x20, RZ ;  /* 0x00000020971a7824 */ /* 0x000fe200078e00ff */
[----:B------:R-:W-:-:S02]  /*7a70*/  PRMT R156, R156, 0x3340, R11 ;  /* 0x000033409c9c7816 */ /* 0x000fc4000000000b */
[----:B------:R-:W-:Y:S02]  /*7a80*/  PRMT R166, R167, 0x3340, R166 ;  /* 0x00003340a7a67816 */ /* 0x000fe400000000a6 */
[----:B------:R-:W-:Y:S02]  /*7a90*/  PRMT R164, R165, 0x3340, R164 ;  /* 0x00003340a5a47816 */ /* 0x000fe400000000a4 */
[----:B------:R-:W-:Y:S02]  /*7aa0*/  PRMT R162, R163, 0x3340, R162 ;  /* 0x00003340a3a27816 */ /* 0x000fe400000000a2 */
[----:B------:R-:W-:Y:S02]  /*7ab0*/  PRMT R160, R161, 0x3340, R160 ;  /* 0x00003340a1a07816 */ /* 0x000fe400000000a0 */
[----:B------:R-:W-:Y:S02]  /*7ac0*/  PRMT R158, R159, 0x3340, R158 ;  /* 0x000033409f9e7816 */ /* 0x000fe4000000009e */
[----:B------:R-:W-:-:S02]  /*7ad0*/  PRMT R11, R10, 0x3340, R9 ;  /* 0x000033400a0b7816 */ /* 0x000fc40000000009 */
[----:B------:R-:W-:Y:S02]  /*7ae0*/  LOP3.LUT R25, R25, 0x90, RZ, 0xc0, !PT ;  /* 0x0000009019197812 */ /* 0x000fe400078ec0ff */
[----:B------:R-:W-:Y:S02]  /*7af0*/  PRMT R9, R164, 0x5410, R162 ;  /* 0x00005410a4097816 */ /* 0x000fe400000000a2 */
[----:B------:R-:W-:Y:S02]  /*7b00*/  PRMT R10, R160, 0x5410, R158 ;  /* 0x00005410a00a7816 */ /* 0x000fe4000000009e */
[----:B------:R-:W-:Y:S02]  /*7b10*/  LOP3.LUT R25, R25, 0xf60, R26, 0xf8, !PT ;  /* 0x00000f6019197812 */ /* 0x000fe400078ef81a */
[----:B------:R-:W-:Y:S02]  /*7b20*/  PRMT R11, R156, 0x5410, R11 ;  /* 0x000054109c0b7816 */ /* 0x000fe4000000000b */
[----:B-1----:R-:W-:-:S02]  /*7b30*/  IADD3 R6, P1, R5, R192, RZ ;  /* 0x000000c005067210 */ /* 0x002fc40007f3e0ff */
[----:B------:R-:W-:Y:S02]  /*7b40*/  PRMT R188, RZ, 0x7610, R188 ;  /* 0x00007610ffbc7816 */ /* 0x000fe400000000bc */
[----:B------:R-:W-:Y:S02]  /*7b50*/  PRMT R156, RZ, 0x7610, R156 ;  /* 0x00007610ff9c7816 */ /* 0x000fe4000000009c */
[----:B------:R-:W-:-:S04]  /*7b60*/  LOP3.LUT R8, R8, 0xffff, RZ, 0xc0, !PT ;  /* 0x0000ffff08087812 */ /* 0x000fc800078ec0ff */
[----:B------:R-:W-:-:S04]  /*7b70*/  PRMT R8, R8, 0x3340, R168 ;  /* 0x0000334008087816 */ /* 0x000fc800000000a8 */
[----:B------:R-:W-:Y:S01]  /*7b80*/  PRMT R8, R8, 0x5410, R166 ;  /* 0x0000541008087816 */ /* 0x000fe200000000a6 */
[----:B------:R-:W-:Y:S06]  /*7b90*/  BAR.SYNC.DEFER_BLOCKING 0x0 ;  /* 0x0000000000007b1d */ /* 0x000fec0000010000 */
[----:B------:R0:W-:Y:S02]  /*7ba0*/  STS.128 [R25+UR6+0x2000], R8 ;  /* 0x0020000819007988 */ /* 0x0001e40008000c06 */
[----:B0-----:R-:W-:-:S05]  /*7bb0*/  SHF.R.S32.HI R25, RZ, 0x1f, R5 ;  /* 0x0000001fff197819 */ /* 0x001fca0000011405 */
[----:B------:R-:W-:-:S05]  /*7bc0*/  IMAD.X R7, R25, 0x1, R191, P1 ;  /* 0x0000000119077824 */ /* 0x000fca00008e06bf */
[----:B------:R0:W2:Y:S02]  /*7bd0*/  @!P0 LDG.E.U8 R188, desc[UR12][R6.64] ;  /* 0x0000000c06bc8981 */ /* 0x0000a4000c1e1100 */
[----:B0-----:R-:W-:-:S05]  /*7be0*/  IADD3 R6, P1, R5, R24, RZ ;  /* 0x0000001805067210 */ /* 0x001fca0007f3e0ff */
[----:B------:R-:W-:-:S05]  /*7bf0*/  IMAD.X R7, R25, 0x1, R14, P1 ;  /* 0x0000000119077824 */ /* 0x000fca00008e060e */
[----:B------:R0:W3:Y:S04]  /*7c00*/  @!P0 LDG.E.U8 R156, desc[UR12][R6.64] ;  /* 0x0000000c069c8981 */ /* 0x0000e8000c1e1100 */
[----:B------:R1:W-:Y:S04]  /*7c10*/  STL [R1+0x318], R14 ;  /* 0x0003180e01007387 */ /* 0x0003e80000100800 */
[----:B------:R-:W4:Y:S01]  /*7c20*/  LDL R24, [R1+0x2e4] ;  /* 0x0002e40001187983 */ /* 0x000f220000100800 */
[----:B0-----:R-:W-:-:S03]  /*7c30*/  IADD3 R6, P1, R5, R4, RZ ;  /* 0x0000000405067210 */ /* 0x001fc60007f3e0ff */
[----:B------:R-:W2:Y:S02]  /*7c40*/  LDL R4, [R1+0x30c] ;  /* 0x00030c0001047983 */ /* 0x000ea40000100800 */
[----:B------:R-:W-:Y:S02]  /*7c50*/  IMAD.X R7, R25, 0x1, R3, P1 ;  /* 0x0000000119077824 */ /* 0x000fe400008e0603 */
[----:B-1----:R-:W3:Y:S04]  /*7c60*/  LDL R14, [R1+0x2d4] ;  /* 0x0002d400010e7983 */ /* 0x002ee80000100800 */
[----:B------:R-:W3:Y:S04]  /*7c70*/  LDL R32, [R1+0x2c4] ;  /* 0x0002c40001207983 */ /* 0x000ee80000100800 */
[----:B------:R-:W3:Y:S04]  /*7c80*/  LDL R3, [R1+0x2d0] ;  /* 0x0002d00001037983 */ /* 0x000ee80000100800 */
[----:B------:R-:W3:Y:S04]  /*7c90*/  LDL R31, [R1+0x2b4] ;  /* 0x0002b400011f7983 */ /* 0x000ee80000100800 */
[----:B------:R-:W3:Y:S04]  /*7ca0*/  LDL R30, [R1+0x2c0] ;  /* 0x0002c000011e7983 */ /* 0x000ee80000100800 */
[----:B------:R-:W3:Y:S04]  /*7cb0*/  LDL R29, [R1+0x2b0] ;  /* 0x0002b000011d7983 */ /* 0x000ee80000100800 */
[----:B------:R-:W3:Y:S04]  /*7cc0*/  LDL.LU R2, [R1+0x2e0] ;  /* 0x0002e00001027983 */ /* 0x000ee80000300800 */
[----:B------:R-:W3:Y:S01]  /*7cd0*/  LDL R28, [R1+0x2a4] ;  /* 0x0002a400011c7983 */ /* 0x000ee20000100800 */
[----:B------:R-:W-:-:S03]  /*7ce0*/  PRMT R158, RZ, 0x7610, R158 ;  /* 0x00007610ff9e7816 */ /* 0x000fc6000000009e */
[----:B------:R-:W3:Y:S01]  /*7cf0*/  LDL R27, [R1+0x2a0] ;  /* 0x0002a000011b7983 */ /* 0x000ee20000100800 */
[----:B------:R-:W-:Y:S02]  /*7d00*/  LOP3.LUT R157, R157, 0xffff, RZ, 0xc0, !PT ;  /* 0x0000ffff9d9d7812 */ /* 0x000fe400078ec0ff */
[----:B------:R-:W-:Y:S01]  /*7d10*/  LOP3.LUT R155, R155, 0xffff, RZ, 0xc0, !PT ;  /* 0x0000ffff9b9b7812 */ /* 0x000fe200078ec0ff */
[----:B------:R4:W3:Y:S01]  /*7d20*/  @!P0 LDG.E.U8 R158, desc[UR12][R6.64] ;  /* 0x0000000c069e8981 */ /* 0x0008e2000c1e1100 */
        /* <DEDUP_REMOVED lines=14> */
[----:B------:R-:W-:Y:S02]  /*7e10*/  PRMT R155, R157, 0x3340, R155 ;  /* 0x000033409d9b7816 */ /* 0x000fe4000000009b */
[----:B------:R-:W-:-:S02]  /*7e20*/  PRMT R8, R154, 0x3340, R153 ;  /* 0x000033409a087816 */ /* 0x000fc40000000099 */
[----:B------:R-:W-:Y:S02]  /*7e30*/  PRMT R23, R152, 0x3340, R23 ;  /* 0x0000334098177816 */ /* 0x000fe40000000017 */
[----:B------:R-:W-:Y:S02]  /*7e40*/  PRMT R9, R22, 0x3340, R21 ;  /* 0x0000334016097816 */ /* 0x000fe40000000015 */
[----:B------:R-:W-:Y:S02]  /*7e50*/  PRMT R19, R20, 0x3340, R19 ;  /* 0x0000334014137816 */ /* 0x000fe40000000013 */
[----:B------:R-:W-:Y:S02]  /*7e60*/  PRMT R10, R18, 0x3340, R17 ;  /* 0x00003340120a7816 */ /* 0x000fe40000000011 */
[----:B------:R-:W-:Y:S02]  /*7e70*/  PRMT R15, R16, 0x3340, R15 ;  /* 0x00003340100f7816 */ /* 0x000fe4000000000f */
[----:B------:R-:W-:-:S02]  /*7e80*/  PRMT R11, R13, 0x3340, R12 ;  /* 0x000033400d0b7816 */ /* 0x000fc4000000000c */
[----:B------:R-:W-:Y:S02]  /*7e90*/  PRMT R8, R155, 0x5410, R8 ;  /* 0x000054109b087816 */ /* 0x000fe40000000008 */
[----:B------:R-:W-:Y:S02]  /*7ea0*/  PRMT R9, R23, 0x5410, R9 ;  /* 0x0000541017097816 */ /* 0x000fe40000000009 */
[----:B------:R-:W-:Y:S02]  /*7eb0*/  PRMT R10, R19, 0x5410, R10 ;  /* 0x00005410130a7816 */ /* 0x000fe4000000000a */
[----:B------:R-:W-:Y:S02]  /*7ec0*/  PRMT R11, R15, 0x5410, R11 ;  /* 0x000054100f0b7816 */ /* 0x000fe4000000000b */
[----:B----4-:R-:W-:-:S03]  /*7ed0*/  IADD3 R6, P1, R5, R24, RZ ;  /* 0x0000001805067210 */ /* 0x010fc60007f3e0ff */
[----:B--2---:R0:W-:Y:S04]  /*7ee0*/  STS.128 [R4+UR6+0x2000], R8 ;  /* 0x0020000804007988 */ /* 0x0041e80008000c06 */
[----:B---3--:R1:W-:Y:S04]  /*7ef0*/  STL [R1+0x31c], R2 ;  /* 0x00031c0201007387 */ /* 0x0083e80000100800 */
[----:B------:R-:W2:Y:S04]  /*7f00*/  LDL R26, [R1+0x294] ;  /* 0x00029400011a7983 */ /* 0x000ea80000100800 */
[----:B------:R-:W3:Y:S01]  /*7f10*/  LDL R24, [R1+0x290] ;  /* 0x0002900001187983 */ /* 0x000ee20000100800 */
[----:B------:R-:W-:Y:S01]  /*7f20*/  IMAD.X R7, R25, 0x1, R2, P1 ;  /* 0x0000000119077824 */ /* 0x000fe200008e0602 */
[----:B------:R-:W-:-:S02]  /*7f30*/  IADD3 R12, P1, R5, R14, RZ ;  /* 0x0000000e050c7210 */ /* 0x000fc40007f3e0ff */
[----:B------:R-:W4:Y:S04]  /*7f40*/  LDL.LU R14, [R1+0x2d8] ;  /* 0x0002d800010e7983 */ /* 0x000f280000300800 */
[----:B0-----:R-:W4:Y:S04]  /*7f50*/  LDL.LU R4, [R1+0x2f8] ;  /* 0x0002f80001047983 */ /* 0x001f280000300800 */
[----:B------:R-:W4:Y:S01]  /*7f60*/  LDL R10, [R1+0x284] ;  /* 0x00028400010a7983 */ /* 0x000f220000100800 */
[----:B------:R-:W-:-:S03]  /*7f70*/  IMAD.X R13, R25, 0x1, R3, P1 ;  /* 0x00000001190d7824 */ /* 0x000fc600008e0603 */
[----:B------:R-:W4:Y:S04]  /*7f80*/  LDL R37, [R1+0x280] ;  /* 0x0002800001257983 */ /* 0x000f280000100800 */
[----:B------:R-:W4:Y:S04]  /*7f90*/  LDL.LU R3, [R1+0x2fc] ;  /* 0x0002fc0001037983 */ /* 0x000f280000300800 */
[----:B-1----:R-:W4:Y:S04]  /*7fa0*/  LDL.LU R2, [R1+0x2c8] ;  /* 0x0002c80001027983 */ /* 0x002f280000300800 */
[----:B------:R-:W4:Y:S04]  /*7fb0*/  LDL R36, [R1+0x274] ;  /* 0x0002740001247983 */ /* 0x000f280000100800 */
[----:B------:R-:W4:Y:S01]  /*7fc0*/  LDL R35, [R1+0x270] ;  /* 0x0002700001237983 */ /* 0x000f220000100800 */
[----:B------:R-:W-:-:S03]  /*7fd0*/  PRMT R17, RZ, 0x7610, R17 ;  /* 0x00007610ff117816 */ /* 0x000fc60000000011 */
[----:B------:R-:W4:Y:S04]  /*7fe0*/  LDL R34, [R1+0x264] ;  /* 0x0002640001227983 */ /* 0x000f280000100800 */
[----:B------:R-:W4:Y:S04]  /*7ff0*/  LDL R33, [R1+0x260] ;  /* 0x0002600001217983 */ /* 0x000f280000100800 */
[----:B------:R0:W4:Y:S01]  /*8000*/  @!P0 LDG.E.U8 R17, desc[UR12][R6.64] ;  /* 0x0000000c06118981 */ /* 0x000122000c1e1100 */
[----:B------:R-:W-:-:S03]  /*8010*/  IADD3 R8, P1, R5, R31, RZ ;  /* 0x0000001f05087210 */ /* 0x000fc60007f3e0ff */
[----:B------:R-:W4:Y:S01]  /*8020*/  LDL R31, [R1+0x250] ;  /* 0x00025000011f7983 */ /* 0x000f220000100800 */
[----:B------:R-:W-:Y:S02]  /*8030*/  PRMT R16, RZ, 0x7610, R16 ;  /* 0x00007610ff107816 */ /* 0x000fe40000000010 */
[----:B------:R-:W-:Y:S01]  /*8040*/  PRMT R18, RZ, 0x7610, R18 ;  /* 0x00007610ff127816 */ /* 0x000fe20000000012 */
[----:B------:R-:W4:Y:S01]  /*8050*/  LDL R11, [R1+0x214] ;  /* 0x00021400010b7983 */ /* 0x000f220000100800 */
[----:B0-----:R-:W-:-:S03]  /*8060*/  IADD3 R6, P2, R5, R32, RZ ;  /* 0x0000002005067210 */ /* 0x001fc60007f5e0ff */
[----:B------:R-:W4:Y:S02]  /*8070*/  LDL R32, [R1+0x254] ;  /* 0x0002540001207983 */ /* 0x000f240000100800 */
[C---:B------:R-:W-:Y:S02]  /*8080*/  IMAD.X R7, R25.reuse, 0x1, R30, P2 ;  /* 0x0000000119077824 */ /* 0x040fe400010e061e */
[----:B------:R-:W4:Y:S01]  /*8090*/  LDL R30, [R1+0x244] ;  /* 0x00024400011e7983 */ /* 0x000f220000100800 */
[----:B------:R-:W-:-:S03]  /*80a0*/  IMAD.X R9, R25, 0x1, R29, P1 ;  /* 0x0000000119097824 */ /* 0x000fc600008e061d */
[----:B------:R-:W4:Y:S04]  /*80b0*/  LDL R29, [R1+0x240] ;  /* 0x00024000011d7983 */ /* 0x000f280000100800 */
[----:B------:R0:W4:Y:S01]  /*80c0*/  @!P0 LDG.E.U8 R16, desc[UR12][R6.64] ;  /* 0x0000000c06108981 */ /* 0x000122000c1e1100 */
[----:B------:R-:W-:-:S03]  /*80d0*/  PRMT R15, RZ, 0x7610, R15 ;  /* 0x00007610ff0f7816 */ /* 0x000fc6000000000f */
[----:B------:R-:W4:Y:S04]  /*80e0*/  @!P0 LDG.E.U8 R18, desc[UR12][R8.64] ;  /* 0x0000000c08128981 */ /* 0x000f28000c1e1100 */
[----:B------:R1:W4:Y:S01]  /*80f0*/  @!P0 LDG.E.U8 R15, desc[UR12][R12.64] ;  /* 0x0000000c0c0f8981 */ /* 0x000322000c1e1100 */
[----:B0-----:R-:W-:-:S03]  /*8100*/  IADD3 R6, P1, R5, R28, RZ ;  /* 0x0000001c05067210 */ /* 0x001fc60007f3e0ff */
[----:B------:R-:W4:Y:S02]  /*8110*/  LDL R28, [R1+0x234] ;  /* 0x00023400011c7983 */ /* 0x000f240000100800 */
[----:B------:R-:W-:Y:S02]  /*8120*/  IMAD.X R7, R25, 0x1, R27, P1 ;  /* 0x0000000119077824 */ /* 0x000fe400008e061b */
[----:B------:R-:W4:Y:S01]  /*8130*/  LDL R27, [R1+0x230] ;  /* 0x00023000011b7983 */ /* 0x000f220000100800 */
[----:B-1----:R-:W-:Y:S02]  /*8140*/  PRMT R12, RZ, 0x7610, R12 ;  /* 0x00007610ff0c7816 */ /* 0x002fe4000000000c */
[----:B------:R-:W-:-:S04]  /*8150*/  PRMT R13, RZ, 0x7610, R13 ;  /* 0x00007610ff0d7816 */ /* 0x000fc8000000000d */
[----:B------:R4:W4:Y:S01]  /*8160*/  @!P0 LDG.E.U8 R12, desc[UR12][R6.64] ;  /* 0x0000000c060c8981 */ /* 0x000922000c1e1100 */
[----:B--2---:R-:W-:-:S03]  /*8170*/  IADD3 R8, P1, R5, R26, RZ ;  /* 0x0000001a05087210 */ /* 0x004fc60007f3e0ff */
[----:B------:R-:W2:Y:S02]  /*8180*/  LDL R26, [R1+0x224] ;  /* 0x00022400011a7983 */ /* 0x000ea40000100800 */
[----:B---3--:R-:W-:Y:S02]  /*8190*/  IMAD.X R9, R25, 0x1, R24, P1 ;  /* 0x0000000119097824 */ /* 0x008fe400008e0618 */
[----:B------:R-:W3:Y:S04]  /*81a0*/  LDL R24, [R1+0x220] ;  /* 0x0002200001187983 */ /* 0x000ee80000100800 */
[----:B------:R-:W3:Y:S01]  /*81b0*/  @!P0 LDG.E.U8 R13, desc[UR12][R8.64] ;  /* 0x0000000c080d8981 */ /* 0x000ee2000c1e1100 */
[----:B----4-:R-:W-:-:S03]  /*81c0*/  IADD3 R6, P1, R5, R10, RZ ;  /* 0x0000000a05067210 */ /* 0x010fc60007f3e0ff */
[----:B------:R-:W4:Y:S04]  /*81d0*/  LDL R10, [R1+0x210] ;  /* 0x00021000010a7983 */ /* 0x000f280000100800 */
[----:B------:R-:W4:Y:S04]  /*81e0*/  LDL R9, [R1+0x204] ;  /* 0x0002040001097983 */ /* 0x000f280000100800 */
[----:B------:R-:W4:Y:S01]  /*81f0*/  LDL R8, [R1+0x200] ;  /* 0x0002000001087983 */ /* 0x000f220000100800 */
[----:B------:R-:W-:Y:S01]  /*8200*/  PRMT R19, RZ, 0x7610, R19 ;  /* 0x00007610ff137816 */ /* 0x000fe20000000013 */
[----:B------:R-:W-:-:S05]  /*8210*/  IMAD.X R7, R25, 0x1, R37, P1 ;  /* 0x0000000119077824 */ /* 0x000fca00008e0625 */
[----:B------:R0:W4:Y:S01]  /*8220*/  @!P0 LDG.E.U8 R19, desc[UR12][R6.64] ;  /* 0x0000000c06138981 */ /* 0x000122000c1e1100 */
[----:B------:R-:W-:Y:S02]  /*8230*/  PRMT R20, RZ, 0x7610, R20 ;  /* 0x00007610ff147816 */ /* 0x000fe40000000014 */
[----:B0-----:R-:W-:-:S05]  /*8240*/  IADD3 R6, P1, R5, R36, RZ ;  /* 0x0000002405067210 */ /* 0x001fca0007f3e0ff */
        /* <DEDUP_REMOVED lines=12> */
[----:B------:R-:W-:Y:S01]  /*8310*/  IMAD.X R7, R25, 0x1, R29, P1 ;  /* 0x0000000119077824 */ /* 0x000fe200008e061d */
[----:B------:R-:W-:Y:S01]  /*8320*/  PRMT R170, RZ, 0x7610, R170 ;  /* 0x00007610ffaa7816 */ /* 0x000fe200000000aa */
[----:B------:R-:W4:Y:S04]  /*8330*/  LDL R29, [R1+0x2dc] ;  /* 0x0002dc00011d7983 */ /* 0x000f280000100800 */
[----:B------:R0:W4:Y:S02]  /*8340*/  @!P0 LDG.E.U8 R168, desc[UR12][R6.64] ;  /* 0x0000000c06a88981 */ /* 0x000124000c1e1100 */
[----:B0-----:R-:W-:Y:S02]  /*8350*/  IADD3 R6, P1, R5, R28, RZ ;  /* 0x0000001c05067210 */ /* 0x001fe40007f3e0ff */
[----:B------:R-:W-:Y:S01]  /*8360*/  PRMT R171, RZ, 0x7610, R171 ;  /* 0x00007610ffab7816 */ /* 0x000fe200000000ab */
[----:B------:R-:W4:Y:S02]  /*8370*/  LDL R28, [R1+0x2e8] ;  /* 0x0002e800011c7983 */ /* 0x000f240000100800 */
[----:B------:R-:W-:Y:S01]  /*8380*/  IMAD.X R7, R25, 0x1, R27, P1 ;  /* 0x0000000119077824 */ /* 0x000fe200008e061b */
[----:B------:R-:W-:Y:S01]  /*8390*/  PRMT R173, RZ, 0x7610, R173 ;  /* 0x00007610ffad7816 */ /* 0x000fe200000000ad */
[----:B------:R-:W4:Y:S04]  /*83a0*/  LDL R27, [R1+0x2cc] ;  /* 0x0002cc00011b7983 */ /* 0x000f280000100800 */
[----:B------:R2:W4:Y:S01]  /*83b0*/  @!P0 LDG.E.U8 R170, desc[UR12][R6.64] ;  /* 0x0000000c06aa8981 */ /* 0x000522000c1e1100 */
[----:B------:R-:W-:-:S02]  /*83c0*/  PRMT R174, RZ, 0x7610, R174 ;  /* 0x00007610ffae7816 */ /* 0x000fc400000000ae */
[----:B------:R-:W-:Y:S02]  /*83d0*/  PRMT R176, RZ, 0x7610, R176 ;  /* 0x00007610ffb07816 */ /* 0x000fe400000000b0 */
[----:B------:R-:W-:Y:S02]  /*83e0*/  PRMT R177, RZ, 0x7610, R177 ;  /* 0x00007610ffb17816 */ /* 0x000fe400000000b1 */
[----:B------:R-:W-:Y:S02]  /*83f0*/  PRMT R179, RZ, 0x7610, R179 ;  /* 0x00007610ffb37816 */ /* 0x000fe400000000b3 */
[----:B------:R-:W-:Y:S02]  /*8400*/  PRMT R180, RZ, 0x7610, R180 ;  /* 0x00007610ffb47816 */ /* 0x000fe400000000b4 */
[----:B------:R-:W-:Y:S02]  /*8410*/  PRMT R182, RZ, 0x7610, R182 ;  /* 0x00007610ffb67816 */ /* 0x000fe400000000b6 */
[----:B------:R-:W-:-:S02]  /*8420*/  PRMT R183, RZ, 0x7610, R183 ;  /* 0x00007610ffb77816 */ /* 0x000fc400000000b7 */
[----:B------:R-:W-:Y:S02]  /*8430*/  PRMT R185, RZ, 0x7610, R185 ;  /* 0x00007610ffb97816 */ /* 0x000fe400000000b9 */
[----:B------:R-:W-:Y:S02]  /*8440*/  PRMT R186, RZ, 0x7610, R186 ;  /* 0x00007610ffba7816 */ /* 0x000fe400000000ba */
[----:B------:R-:W-:Y:S02]  /*8450*/  PRMT R187, RZ, 0x7610, R187 ;  /* 0x00007610ffbb7816 */ /* 0x000fe400000000bb */
[----:B------:R-:W-:Y:S02]  /*8460*/  PRMT R184, RZ, 0x7610, R184 ;  /* 0x00007610ffb87816 */ /* 0x000fe400000000b8 */
[----:B--2---:R-:W-:Y:S02]  /*8470*/  IADD3 R6, P1, R5, R26, RZ ;  /* 0x0000001a05067210 */ /* 0x004fe40007f3e0ff */
[----:B------:R-:W-:Y:S01]  /*8480*/  PRMT R181, RZ, 0x7610, R181 ;  /* 0x00007610ffb57816 */ /* 0x000fe200000000b5 */
[----:B------:R-:W2:Y:S02]  /*8490*/  LDL R26, [R1+0x2bc] ;  /* 0x0002bc00011a7983 */ /* 0x000ea40000100800 */
[----:B---3--:R-:W-:Y:S01]  /*84a0*/  IMAD.X R7, R25, 0x1, R24, P1 ;  /* 0x0000000119077824 */ /* 0x008fe200008e0618 */
[----:B------:R-:W-:Y:S01]  /*84b0*/  PRMT R178, RZ, 0x7610, R178 ;  /* 0x00007610ffb27816 */ /* 0x000fe200000000b2 */
[----:B------:R-:W3:Y:S04]  /*84c0*/  LDL R24, [R1+0x2ac] ;  /* 0x0002ac0001187983 */ /* 0x000ee80000100800 */
[----:B------:R0:W3:Y:S02]  /*84d0*/  @!P0 LDG.E.U8 R171, desc[UR12][R6.64] ;  /* 0x0000000c06ab8981 */ /* 0x0000e4000c1e1100 */
[----:B0-----:R-:W-:-:S05]  /*84e0*/  IADD3 R6, P1, R5, R11, RZ ;  /* 0x0000000b05067210 */ /* 0x001fca0007f3e0ff */
[----:B----4-:R-:W-:-:S05]  /*84f0*/  IMAD.X R7, R25, 0x1, R10, P1 ;  /* 0x0000000119077824 */ /* 0x010fca00008e060a */
[----:B------:R0:W4:Y:S02]  /*8500*/  @!P0 LDG.E.U8 R173, desc[UR12][R6.64] ;  /* 0x0000000c06ad8981 */ /* 0x000124000c1e1100 */
[----:B0-----:R-:W-:-:S05]  /*8510*/  IADD3 R6, P1, R5, R9, RZ ;  /* 0x0000000905067210 */ /* 0x001fca0007f3e0ff */
[----:B------:R-:W-:Y:S02]  /*8520*/  IMAD.X R7, R25, 0x1, R8, P1 ;  /* 0x0000000119077824 */ /* 0x000fe400008e0608 */
[----:B------:R-:W2:Y:S04]  /*8530*/  LDL R8, [R1+0x2ec] ;  /* 0x0002ec0001087983 */ /* 0x000ea80000100800 */
[----:B------:R0:W4:Y:S02]  /*8540*/  @!P0 LDG.E.U8 R174, desc[UR12][R6.64] ;  /* 0x0000000c06ae8981 */ /* 0x000124000c1e1100 */
[----:B0-----:R-:W-:-:S05]  /*8550*/  IADD3 R6, P1, R5, R250, RZ ;  /* 0x000000fa05067210 */ /* 0x001fca0007f3e0ff */
[----:B------:R-:W-:-:S05]  /*8560*/  IMAD.X R7, R25, 0x1, R249, P1 ;  /* 0x0000000119077824 */ /* 0x000fca00008e06f9 */
        /* <DEDUP_REMOVED lines=41> */
[----:B------:R0:W4:Y:S02]  /*8800*/  @!P0 LDG.E.U8 R172, desc[UR12][R6.64] ;  /* 0x0000000c06ac8981 */ /* 0x000124000c1e1100 */
[----:B0-----:R-:W-:Y:S02]  /*8810*/  IADD3 R6, P1, R5, R194, RZ ;  /* 0x000000c205067210 */ /* 0x001fe40007f3e0ff */
[----:B------:R-:W-:Y:S03]  /*8820*/  STL [R1+0x358], R249 ;  /* 0x000358f901007387 */ /* 0x000fe60000100800 */
[----:B------:R-:W-:Y:S01]  /*8830*/  IMAD.X R7, R25, 0x1, R193, P1 ;  /* 0x0000000119077824 */ /* 0x000fe200008e06c1 */
[----:B------:R-:W-:Y:S01]  /*8840*/  IADD3 R10, P1, R5, R3, RZ ;  /* 0x00000003050a7210 */ /* 0x000fe20007f3e0ff */
[----:B------:R-:W-:Y:S04]  /*8850*/  STL [R1+0x328], R3 ;  /* 0x0003280301007387 */ /* 0x000fe80000100800 */
[----:B------:R-:W-:Y:S01]  /*8860*/  IMAD.X R11, R25, 0x1, R4, P1 ;  /* 0x00000001190b7824 */ /* 0x000fe200008e0604 */
[----:B------:R0:W-:Y:S04]  /*8870*/  STL [R1+0x324], R4 ;  /* 0x0003240401007387 */ /* 0x0001e80000100800 */
[----:B0-----:R-:W3:Y:S01]  /*8880*/  LDL.LU R4, [R1+0x2b8] ;  /* 0x0002b80001047983 */ /* 0x001ee20000300800 */
[----:B--2---:R-:W-:-:S02]  /*8890*/  IADD3 R8, P1, R5, R8, RZ ;  /* 0x0000000805087210 */ /* 0x004fc40007f3e0ff */
[----:B------:R-:W-:-:S03]  /*88a0*/  PRMT R169, RZ, 0x7610, R169 ;  /* 0x00007610ffa97816 */ /* 0x000fc600000000a9 */
[----:B------:R-:W-:Y:S02]  /*88b0*/  IMAD.X R9, R25, 0x1, R28, P1 ;  /* 0x0000000119097824 */ /* 0x000fe400008e061c */
[----:B------:R-:W2:Y:S04]  /*88c0*/  LDL R28, [R1+0x29c] ;  /* 0x00029c00011c7983 */ /* 0x000ea80000100800 */
[----:B------:R-:W4:Y:S04]  /*88d0*/  LDL.LU R3, [R1+0x2a8] ;  /* 0x0002a80001037983 */ /* 0x000f280000300800 */
[----:B------:R0:W2:Y:S01]  /*88e0*/  @!P0 LDG.E.U8 R169, desc[UR12][R6.64] ;  /* 0x0000000c06a98981 */ /* 0x0000a2000c1e1100 */
[----:B------:R-:W-:-:S03]  /*88f0*/  PRMT R165, RZ, 0x7610, R165 ;  /* 0x00007610ffa57816 */ /* 0x000fc600000000a5 */
[----:B------:R1:W-:Y:S01]  /*8900*/  STL [R1+0x32c], R14 ;  /* 0x00032c0e01007387 */ /* 0x0003e20000100800 */
[----:B0-----:R-:W-:-:S05]  /*8910*/  IADD3 R6, P1, R5, R29, RZ ;  /* 0x0000001d05067210 */ /* 0x001fca0007f3e0ff */
[----:B------:R-:W-:Y:S02]  /*8920*/  IMAD.X R7, R25, 0x1, R14, P1 ;  /* 0x0000000119077824 */ /* 0x000fe400008e060e */
[----:B-1----:R-:W2:Y:S04]  /*8930*/  LDL.LU R14, [R1+0x298] ;  /* 0x00029800010e7983 */ /* 0x002ea80000300800 */
[----:B------:R0:W2:Y:S01]  /*8940*/  @!P0 LDG.E.U8 R165, desc[UR12][R6.64] ;  /* 0x0000000c06a58981 */ /* 0x0000a2000c1e1100 */
[----:B------:R-:W-:Y:S02]  /*8950*/  PRMT R164, RZ, 0x7610, R164 ;  /* 0x00007610ffa47816 */ /* 0x000fe400000000a4 */
[----:B0-----:R-:W-:Y:S02]  /*8960*/  IADD3 R6, P1, R5, R27, RZ ;  /* 0x0000001b05067210 */ /* 0x001fe40007f3e0ff */
[----:B------:R-:W2:Y:S03]  /*8970*/  LDL R27, [R1+0x28c] ;  /* 0x00028c00011b7983 */ /* 0x000ea60000100800 */
[----:B------:R-:W-:Y:S01]  /*8980*/  IMAD.X R7, R25, 0x1, R2, P1 ;  /* 0x0000000119077824 */ /* 0x000fe200008e0602 */
[----:B------:R0:W-:Y:S04]  /*8990*/  STL [R1+0x330], R2 ;  /* 0x0003300201007387 */ /* 0x0001e80000100800 */
[----:B------:R1:W2:Y:S04]  /*89a0*/  @!P0 LDG.E.U8 R164, desc[UR12][R6.64] ;  /* 0x0000000c06a48981 */ /* 0x0002a8000c1e1100 */
[----:B0-----:R-:W2:Y:S01]  /*89b0*/  LDL.LU R2, [R1+0x288] ;  /* 0x0002880001027983 */ /* 0x001ea20000300800 */
[----:B-1----:R-:W-:-:S03]  /*89c0*/  IADD3 R6, P1, R5, R26, RZ ;  /* 0x0000001a05067210 */ /* 0x002fc60007f3e0ff */
[----:B------:R-:W2:Y:S02]  /*89d0*/  LDL R26, [R1+0x27c] ;  /* 0x00027c00011a7983 */ /* 0x000ea40000100800 */
[----:B---3--:R-:W-:Y:S02]  /*89e0*/  IMAD.X R7, R25, 0x1, R4, P1 ;  /* 0x0000000119077824 */ /* 0x008fe400008e0604 */
[----:B------:R0:W-:Y:S04]  /*89f0*/  STL [R1+0x334], R4 ;  /* 0x0003340401007387 */ /* 0x0001e80000100800 */
[----:B0-----:R-:W3:Y:S01]  /*8a00*/  LDL.LU R4, [R1+0x278] ;  /* 0x0002780001047983 */ /* 0x001ee20000300800 */
[----:B------:R-:W-:-:S03]  /*8a10*/  PRMT R163, RZ, 0x7610, R163 ;  /* 0x00007610ffa37816 */ /* 0x000fc600000000a3 */
[----:B------:R-:W3:Y:S04]  /*8a20*/  LDL R30, [R1+0x26c] ;  /* 0x00026c00011e7983 */ /* 0x000ee80000100800 */
[----:B------:R0:W3:Y:S01]  /*8a30*/  @!P0 LDG.E.U8 R163, desc[UR12][R6.64] ;  /* 0x0000000c06a38981 */ /* 0x0000e2000c1e1100 */
[----:B------:R-:W-:-:S03]  /*8a40*/  PRMT R162, RZ, 0x7610, R162 ;  /* 0x00007610ffa27816 */ /* 0x000fc600000000a2 */
[----:B----4-:R1:W-:Y:S01]  /*8a50*/  STL [R1+0x338], R3 ;  /* 0x0003380301007387 */ /* 0x0103e20000100800 */
[----:B0-----:R-:W-:-:S05]  /*8a60*/  IADD3 R6, P1, R5, R24, RZ ;  /* 0x0000001805067210 */ /* 0x001fca0007f3e0ff */
[----:B------:R-:W-:Y:S02]  /*8a70*/  IMAD.X R7, R25, 0x1, R3, P1 ;  /* 0x0000000119077824 */ /* 0x000fe400008e0603 */
[----:B-1----:R-:W4:Y:S04]  /*8a80*/  LDL.LU R3, [R1+0x268] ;  /* 0x0002680001037983 */ /* 0x002f280000300800 */
[----:B------:R2:W4:Y:S01]  /*8a90*/  @!P0 LDG.E.U8 R162, desc[UR12][R6.64] ;  /* 0x0000000c06a28981 */ /* 0x000522000c1e1100 */
[----:B------:R-:W-:-:S03]  /*8aa0*/  PRMT R161, RZ, 0x7610, R161 ;  /* 0x00007610ffa17816 */ /* 0x000fc600000000a1 */
[----:B------:R-:W4:Y:S01]  /*8ab0*/  LDL R29, [R1+0x25c] ;  /* 0x00025c00011d7983 */ /* 0x000f220000100800 */
[----:B--2---:R-:W-:-:S03]  /*8ac0*/  IADD3 R6, P1, R5, R28, RZ ;  /* 0x0000001c05067210 */ /* 0x004fc60007f3e0ff */
[----:B------:R-:W2:Y:S02]  /*8ad0*/  LDL R28, [R1+0x24c] ;  /* 0x00024c00011c7983 */ /* 0x000ea40000100800 */
[----:B------:R-:W-:Y:S02]  /*8ae0*/  IMAD.X R7, R25, 0x1, R14, P1 ;  /* 0x0000000119077824 */ /* 0x000fe400008e060e */
[----:B------:R0:W-:Y:S04]  /*8af0*/  STL [R1+0x33c], R14 ;  /* 0x00033c0e01007387 */ /* 0x0001e80000100800 */
[----:B------:R1:W2:Y:S04]  /*8b00*/  @!P0 LDG.E.U8 R161, desc[UR12][R6.64] ;  /* 0x0000000c06a18981 */ /* 0x0002a8000c1e1100 */
[----:B0-----:R-:W2:Y:S01]  /*8b10*/  LDL.LU R14, [R1+0x258] ;  /* 0x00025800010e7983 */ /* 0x001ea20000300800 */
[----:B-1----:R-:W-:-:S03]  /*8b20*/  IADD3 R6, P1, R5, R27, RZ ;  /* 0x0000001b05067210 */ /* 0x002fc60007f3e0ff */
[----:B------:R-:W2:Y:S01]  /*8b30*/  LDL R27, [R1+0x23c] ;  /* 0x00023c00011b7983 */ /* 0x000ea20000100800 */
[----:B------:R-:W-:Y:S01]  /*8b40*/  PRMT R160, RZ, 0x7610, R160 ;  /* 0x00007610ffa07816 */ /* 0x000fe200000000a0 */
[----:B------:R-:W-:Y:S02]  /*8b50*/  IMAD.X R7, R25, 0x1, R2, P1 ;  /* 0x0000000119077824 */ /* 0x000fe400008e0602 */
        /* <DEDUP_REMOVED lines=8> */
[----:B------:R-:W-:Y:S02]  /*8be0*/  PRMT R159, RZ, 0x7610, R159 ;  /* 0x00007610ff9f7816 */ /* 0x000fe4000000009f */
[----:B------:R-:W-:-:S04]  /*8bf0*/  LOP3.LUT R24, R151, 0x7f, RZ, 0xc0, !PT ;  /* 0x0000007f97187812 */ /* 0x000fc800078ec0ff */
[----:B------:R0:W3:Y:S04]  /*8c00*/  @!P0 LDG.E.U8 R159, desc[UR12][R6.64] ;  /* 0x0000000c069f8981 */ /* 0x0000e8000c1e1100 */
[----:B------:R-:W-:Y:S01]  /*8c10*/  STS.U8 [R24+UR6], R156 ;  /* 0x0000009c18007988 */ /* 0x000fe20008000006 */
[----:B0-----:R-:W-:-:S03]  /*8c20*/  IADD3 R6, P1, R5, R30, RZ ;  /* 0x0000001e05067210 */ /* 0x001fc60007f3e0ff */
[----:B------:R0:W-:Y:S02]  /*8c30*/  STS.U8 [R24+UR6+0x100], R158 ;  /* 0x0001009e18007988 */ /* 0x0001e40008000006 */
[----:B----4-:R-:W-:Y:S01]  /*8c40*/  IMAD.X R7, R25, 0x1, R3, P1 ;  /* 0x0000000119077824 */ /* 0x010fe200008e0603 */
[----:B0-----:R-:W-:-:S06]  /*8c50*/  PRMT R158, RZ, 0x7610, R158 ;  /* 0x00007610ff9e7816 */ /* 0x001fcc000000009e */
[----:B------:R0:W4:Y:S01]  /*8c60*/  @!P0 LDG.E.U8 R158, desc[UR12][R6.64] ;  /* 0x0000000c069e8981 */ /* 0x000122000c1e1100 */
[----:B------:R-:W-:Y:S02]  /*8c70*/  PRMT R157, RZ, 0x7610, R157 ;  /* 0x00007610ff9d7816 */ /* 0x000fe4000000009d */
[----:B0-----:R-:W-:-:S05]  /*8c80*/  IADD3 R6, P1, R5, R29, RZ ;  /* 0x0000001d05067210 */ /* 0x001fca0007f3e0ff */
[----:B--2---:R-:W-:-:S05]  /*8c90*/  IMAD.X R7, R25, 0x1, R14, P1 ;  /* 0x0000000119077824 */ /* 0x004fca00008e060e */
[----:B------:R0:W2:Y:S01]  /*8ca0*/  @!P0 LDG.E.U8 R157, desc[UR12][R6.64] ;  /* 0x0000000c069d8981 */ /* 0x0000a2000c1e1100 */
[----:B------:R-:W-:Y:S02]  /*8cb0*/  PRMT R156, RZ, 0x7610, R156 ;  /* 0x00007610ff9c7816 */ /* 0x000fe4000000009c */
[----:B0-----:R-:W-:Y:S01]  /*8cc0*/  IADD3 R6, P1, R5, R28, RZ ;  /* 0x0000001c05067210 */ /* 0x001fe20007f3e0ff */
[----:B------:R0:W-:Y:S04]  /*8cd0*/  STL [R1+0x348], R3 ;  /* 0x0003480301007387 */ /* 0x0001e80000100800 */
[----:B------:R-:W-:-:S05]  /*8ce0*/  IMAD.X R7, R25, 0x1, R2, P1 ;  /* 0x0000000119077824 */ /* 0x000fca00008e0602 */
[----:B------:R1:W2:Y:S04]  /*8cf0*/  @!P0 LDG.E.U8 R156, desc[UR12][R6.64] ;  /* 0x0000000c069c8981 */ /* 0x0002a8000c1e1100 */
[----:B0-----:R-:W4:Y:S04]  /*8d00*/  LDL.LU R3, [R1+0x228] ;  /* 0x0002280001037983 */ /* 0x001f280000300800 */
[----:B------:R0:W-:Y:S01]  /*8d10*/  STL [R1+0x34c], R14 ;  /* 0x00034c0e01007387 */ /* 0x0001e20000100800 */
[----:B-1----:R-:W-:-:S03]  /*8d20*/  IADD3 R6, P1, R5, R27, RZ ;  /* 0x0000001b05067210 */ /* 0x002fc60007f3e0ff */
[----:B0-----:R-:W2:Y:S04]  /*8d30*/  LDL.LU R14, [R1+0x218] ;  /* 0x00021800010e7983 */ /* 0x001ea80000300800 */
[----:B------:R0:W-:Y:S04]  /*8d40*/  STL [R1+0x350], R2 ;  /* 0x0003500201007387 */ /* 0x0001e80000100800 */
[----:B0-----:R-:W2:Y:S04]  /*8d50*/  LDL.LU R2, [R1+0x208] ;  /* 0x0002080001027983 */ /* 0x001ea80000300800 */
[----:B------:R-:W2:Y:S01]  /*8d60*/  LDL.LU R249, [R1+0x20c] ;  /* 0x00020c0001f97983 */ /* 0x000ea20000300800 */
[----:B---3--:R-:W-:-:S03]  /*8d70*/  IMAD.X R7, R25, 0x1, R4, P1 ;  /* 0x0000000119077824 */ /* 0x008fc600008e0604 */
[----:B------:R0:W-:Y:S04]  /*8d80*/  STL [R1+0x354], R4 ;  /* 0x0003540401007387 */ /* 0x0001e80000100800 */
[----:B0-----:R-:W3:Y:S01]  /*8d90*/  LDL.LU R4, [R1+0x21c] ;  /* 0x00021c0001047983 */ /* 0x001ee20000300800 */
[----:B------:R-:W-:-:S06]  /*8da0*/  PRMT R155, RZ, 0x7610, R155 ;  /* 0x00007610ff9b7816 */ /* 0x000fcc000000009b */
[----:B------:R0:W2:Y:S01]  /*8db0*/  @!P0 LDG.E.U8 R155, desc[UR12][R6.64] ;  /* 0x0000000c069b8981 */ /* 0x0000a2000c1e1100 */
[----:B------:R-:W-:Y:S02]  /*8dc0*/  PRMT R154, RZ, 0x7610, R154 ;  /* 0x00007610ff9a7816 */ /* 0x000fe4000000009a */
[----:B0-----:R-:W-:Y:S02]  /*8dd0*/  IADD3 R6, P1, R5, R26, RZ ;  /* 0x0000001a05067210 */ /* 0x001fe40007f3e0ff */
[----:B------:R-:W-:Y:S02]  /*8de0*/  PRMT R153, RZ, 0x7610, R153 ;  /* 0x00007610ff997816 */ /* 0x000fe40000000099 */
[----:B------:R-:W-:Y:S01]  /*8df0*/  PRMT R152, RZ, 0x7610, R152 ;  /* 0x00007610ff987816 */ /* 0x000fe20000000098 */
[----:B------:R-:W-:Y:S01]  /*8e00*/  STS.U8 [R24+UR6+0x200], R17 ;  /* 0x0002001118007988 */ /* 0x000fe20008000006 */
[----:B------:R-:W-:-:S03]  /*8e10*/  PRMT R23, RZ, 0x7610, R23 ;  /* 0x00007610ff177816 */ /* 0x000fc60000000017 */
[----:B------:R-:W-:Y:S04]  /*8e20*/  STS.U8 [R24+UR6+0x300], R15 ;  /* 0x0003000f18007988 */ /* 0x000fe80008000006 */
[----:B------:R-:W-:Y:S01]  /*8e30*/  STS.U8 [R24+UR6+0x400], R16 ;  /* 0x0004001018007988 */ /* 0x000fe20008000006 */
[----:B----4-:R-:W-:-:S05]  /*8e40*/  IMAD.X R7, R25, 0x1, R3, P1 ;  /* 0x0000000119077824 */ /* 0x010fca00008e0603 */
[----:B------:R-:W4:Y:S04]  /*8e50*/  @!P0 LDG.E.U8 R154, desc[UR12][R6.64] ;  /* 0x0000000c069a8981 */ /* 0x000f28000c1e1100 */
[----:B------:R-:W-:Y:S04]  /*8e60*/  STS.U8 [R24+UR6+0x500], R18 ;  /* 0x0005001218007988 */ /* 0x000fe80008000006 */
[----:B------:R-:W-:Y:S04]  /*8e70*/  STS.U8 [R24+UR6+0x600], R12 ;  /* 0x0006000c18007988 */ /* 0x000fe80008000006 */
[----:B------:R-:W-:Y:S04]  /*8e80*/  STS.U8 [R24+UR6+0x700], R13 ;  /* 0x0007000d18007988 */ /* 0x000fe80008000006 */
[----:B------:R-:W-:Y:S04]  /*8e90*/  STS.U8 [R24+UR6+0x800], R19 ;  /* 0x0008001318007988 */ /* 0x000fe80008000006 */
[----:B------:R-:W-:Y:S04]  /*8ea0*/  STS.U8 [R24+UR6+0x900], R20 ;  /* 0x0009001418007988 */ /* 0x000fe80008000006 */
[----:B------:R-:W-:Y:S04]  /*8eb0*/  STS.U8 [R24+UR6+0xa00], R21 ;  /* 0x000a001518007988 */ /* 0x000fe80008000006 */
[----:B------:R0:W-:Y:S02]  /*8ec0*/  STS.U8 [R24+UR6+0xb00], R22 ;  /* 0x000b001618007988 */ /* 0x0001e40008000006 */
[----:B0-----:R-:W-:-:S02]  /*8ed0*/  PRMT R22, RZ, 0x7610, R22 ;  /* 0x00007610ff167816 */ /* 0x001fc40000000016 */
        /* <DEDUP_REMOVED lines=9> */
[----:B------:R-:W-:-:S06]  /*8f70*/  PRMT R167, RZ, 0x7610, R167 ;  /* 0x00007610ffa77816 */ /* 0x000fcc00000000a7 */
[----:B------:R0:W4:Y:S02]  /*8f80*/  @!P0 LDG.E.U8 R167, desc[UR12][R10.64] ;  /* 0x0000000c0aa78981 */ /* 0x000124000c1e1100 */
[----:B0-----:R-:W-:Y:S02]  /*8f90*/  PRMT R11, RZ, 0x7610, R11 ;  /* 0x00007610ff0b7816 */ /* 0x001fe4000000000b */
[----:B---3--:R-:W-:-:S05]  /*8fa0*/  IADD3 R6, P1, R5, R4, RZ ;  /* 0x0000000405067210 */ /* 0x008fca0007f3e0ff */
[----:B--2---:R-:W-:-:S05]  /*8fb0*/  IMAD.X R7, R25, 0x1, R14, P1 ;  /* 0x0000000119077824 */ /* 0x004fca00008e060e */
[----:B------:R0:W2:Y:S02]  /*8fc0*/  @!P0 LDG.E.U8 R153, desc[UR12][R6.64] ;  /* 0x0000000c06998981 */ /* 0x0000a4000c1e1100 */
[----:B0-----:R-:W-:-:S05]  /*8fd0*/  IADD3 R6, P1, R5, R249, RZ ;  /* 0x000000f905067210 */ /* 0x001fca0007f3e0ff */
[----:B------:R-:W-:-:S05]  /*8fe0*/  IMAD.X R7, R25, 0x1, R2, P1 ;  /* 0x0000000119077824 */ /* 0x000fca00008e0602 */
[----:B------:R0:W3:Y:S02]  /*8ff0*/  @!P0 LDG.E.U8 R152, desc[UR12][R6.64] ;  /* 0x0000000c06988981 */ /* 0x0000e4000c1e1100 */
        /* <DEDUP_REMOVED lines=35> */
[----:B------:R0:W3:Y:S01]  /*9230*/  @!P0 LDG.E.U8 R11, desc[UR12][R6.64] ;  /* 0x0000000c060b8981 */ /* 0x0000e2000c1e1100 */
[----:B------:R-:W-:Y:S02]  /*9240*/  PRMT R10, RZ, 0x7610, R10 ;  /* 0x00007610ff0a7816 */ /* 0x000fe4000000000a */
[----:B0-----:R-:W-:Y:S01]  /*9250*/  IADD3 R6, P1, R5, R204, RZ ;  /* 0x000000cc05067210 */ /* 0x001fe20007f3e0ff */
[----:B------:R-:W-:Y:S01]  /*9260*/  STS.U8 [R24+UR6+0xc00], R168 ;  /* 0x000c00a818007988 */ /* 0x000fe20008000006 */
[----:B------:R-:W-:-:S03]  /*9270*/  PRMT R166, RZ, 0x7610, R166 ;  /* 0x00007610ffa67816 */ /* 0x000fc600000000a6 */
[----:B------:R-:W-:Y:S01]  /*9280*/  IMAD.X R7, R25, 0x1, R203, P1 ;  /* 0x0000000119077824 */ /* 0x000fe200008e06cb */
[----:B------:R-:W-:Y:S04]  /*9290*/  STS.U8 [R24+UR6+0xd00], R170 ;  /* 0x000d00aa18007988 */ /* 0x000fe80008000006 */
[----:B------:R-:W-:Y:S04]  /*92a0*/  STS.U8 [R24+UR6+0xe00], R171 ;  /* 0x000e00ab18007988 */ /* 0x000fe80008000006 */
[----:B------:R0:W3:Y:S04]  /*92b0*/  @!P0 LDG.E.U8 R10, desc[UR12][R6.64] ;  /* 0x0000000c060a8981 */ /* 0x0000e8000c1e1100 */
[----:B------:R-:W-:Y:S04]  /*92c0*/  STS.U8 [R24+UR6+0xf00], R173 ;  /* 0x000f00ad18007988 */ /* 0x000fe80008000006 */
[----:B------:R-:W-:Y:S01]  /*92d0*/  STS.U8 [R24+UR6+0x1000], R174 ;  /* 0x001000ae18007988 */ /* 0x000fe20008000006 */
[----:B0-----:R-:W-:-:S03]  /*92e0*/  IADD3 R6, P1, R5, R200, RZ ;  /* 0x000000c805067210 */ /* 0x001fc60007f3e0ff */
[----:B------:R-:W-:Y:S04]  /*92f0*/  STS.U8 [R24+UR6+0x1100], R176 ;  /* 0x001100b018007988 */ /* 0x000fe80008000006 */
[----:B------:R0:W2:Y:S01]  /*9300*/  @!P0 LDG.E.U8 R166, desc[UR12][R8.64] ;  /* 0x0000000c08a68981 */ /* 0x0000a2000c1e1100 */
[----:B------:R-:W-:-:S03]  /*9310*/  IMAD.X R7, R25, 0x1, R199, P1 ;  /* 0x0000000119077824 */ /* 0x000fc600008e06c7 */
[----:B------:R-:W-:Y:S04]  /*9320*/  STS.U8 [R24+UR6+0x1200], R177 ;  /* 0x001200b118007988 */ /* 0x000fe80008000006 */
[----:B------:R-:W-:Y:S01]  /*9330*/  STS.U8 [R24+UR6+0x1300], R179 ;  /* 0x001300b318007988 */ /* 0x000fe20008000006 */
[----:B0-----:R-:W-:-:S03]  /*9340*/  PRMT R9, RZ, 0x7610, R9 ;  /* 0x00007610ff097816 */ /* 0x001fc60000000009 */
[----:B------:R-:W-:Y:S04]  /*9350*/  STS.U8 [R24+UR6+0x1400], R180 ;  /* 0x001400b418007988 */ /* 0x000fe80008000006 */
[----:B------:R-:W-:Y:S04]  /*9360*/  STS.U8 [R24+UR6+0x1500], R182 ;  /* 0x001500b618007988 */ /* 0x000fe80008000006 */
[----:B------:R-:W-:Y:S04]  /*9370*/  STS.U8 [R24+UR6+0x1600], R183 ;  /* 0x001600b718007988 */ /* 0x000fe80008000006 */
[----:B------:R-:W-:Y:S04]  /*9380*/  STS.U8 [R24+UR6+0x1700], R185 ;  /* 0x001700b918007988 */ /* 0x000fe80008000006 */
[----:B------:R-:W-:Y:S04]  /*9390*/  STS.U8 [R24+UR6+0x1800], R186 ;  /* 0x001800ba18007988 */ /* 0x000fe80008000006 */
[----:B------:R0:W3:Y:S04]  /*93a0*/  @!P0 LDG.E.U8 R9, desc[UR12][R6.64] ;  /* 0x0000000c06098981 */ /* 0x0000e8000c1e1100 */
[----:B------:R-:W-:Y:S04]  /*93b0*/  STS.U8 [R24+UR6+0x1900], R187 ;  /* 0x001900bb18007988 */ /* 0x000fe80008000006 */
[----:B------:R-:W-:Y:S01]  /*93c0*/  STS.U8 [R24+UR6+0x1a00], R184 ;  /* 0x001a00b818007988 */ /* 0x000fe20008000006 */
[----:B0-----:R-:W-:-:S03]  /*93d0*/  IADD3 R6, P1, R5, R196, RZ ;  /* 0x000000c405067210 */ /* 0x001fc60007f3e0ff */
[----:B------:R-:W-:Y:S04]  /*93e0*/  STS.U8 [R24+UR6+0x1b00], R181 ;  /* 0x001b00b518007988 */ /* 0x000fe80008000006 */
[----:B------:R-:W-:Y:S01]  /*93f0*/  STS.U8 [R24+UR6+0x1c00], R178 ;  /* 0x001c00b218007988 */ /* 0x000fe20008000006 */
[----:B------:R-:W-:-:S03]  /*9400*/  IMAD.X R7, R25, 0x1, R195, P1 ;  /* 0x0000000119077824 */ /* 0x000fc600008e06c3 */
[----:B------:R-:W-:Y:S04]  /*9410*/  STS.U8 [R24+UR6+0x1d00], R175 ;  /* 0x001d00af18007988 */ /* 0x000fe80008000006 */
[----:B------:R-:W-:Y:S04]  /*9420*/  STS.U8 [R24+UR6+0x1e00], R172 ;  /* 0x001e00ac18007988 */ /* 0x000fe80008000006 */
[----:B------:R0:W-:Y:S01]  /*9430*/  STS.U8 [R24+UR6+0x1f00], R169 ;  /* 0x001f00a918007988 */ /* 0x0001e20008000006 */
[----:B------:R-:W-:-:S06]  /*9440*/  PRMT R8, RZ, 0x7610, R8 ;  /* 0x00007610ff087816 */ /* 0x000fcc0000000008 */
[----:B------:R-:W3:Y:S04]  /*9450*/  @!P0 LDG.E.U8 R8, desc[UR12][R6.64] ;  /* 0x0000000c06088981 */ /* 0x000ee8000c1e1100 */
[----:B0-----:R-:W3:Y:S04]  /*9460*/  LDL.LU.64 R24, [R1] ;  /* 0x0000000001187983 */ /* 0x001ee80000300a00 */
[----:B------:R-:W3:Y:S04]  /*9470*/  LDL.LU.64 R26, [R1+0x8] ;  /* 0x00000800011a7983 */ /* 0x000ee80000300a00 */
        /* <DEDUP_REMOVED lines=62> */
[----:B------:R-:W-:Y:S04]  /*9860*/  STS.U8 [R189+UR6+0x1f80], R188 ;  /* 0x001f80bcbd007988 */ /* 0x000fe80008000006 */
[----:B----4-:R-:W-:Y:S04]  /*9870*/  STS.U8 [R189+UR6+0x80], R167 ;  /* 0x000080a7bd007988 */ /* 0x010fe80008000006 */
[----:B--2---:R-:W-:Y:S04]  /*9880*/  STS.U8 [R189+UR6+0x180], R166 ;  /* 0x000180a6bd007988 */ /* 0x004fe80008000006 */
[----:B------:R-:W-:Y:S04]  /*9890*/  STS.U8 [R189+UR6+0x280], R165 ;  /* 0x000280a5bd007988 */ /* 0x000fe80008000006 */
        /* <DEDUP_REMOVED lines=12> */
[----:B---3--:R-:W-:Y:S04]  /*9960*/  STS.U8 [R189+UR6+0xf80], R152 ;  /* 0x000f8098bd007988 */ /* 0x008fe80008000006 */
        /* <DEDUP_REMOVED lines=14> */
[----:B------:R-:W-:Y:S01]  /*9a50*/  STS.U8 [R189+UR6+0x1e80], R8 ;  /* 0x001e8008bd007988 */ /* 0x000fe20008000006 */
[----:B------:R0:W-:Y:S06]  /*9a60*/  MEMBAR.ALL.CTA ;  /* 0x0000000000007992 */ /* 0x0001ec0000008000 */
[----:B0-----:R-:W0:Y:S02]  /*9a70*/  FENCE.VIEW.ASYNC.S ;  /* 0x00000000000073c6 */ /* 0x001e240000000000 */
[----:B0-----:R-:W-:Y:S06]  /*9a80*/  BAR.SYNC.DEFER_BLOCKING 0x0 ;  /* 0x0000000000007b1d */ /* 0x001fec0000010000 */
[----:B------:R-:W-:Y:S01]  /*9a90*/  UMOV UR16, UR4 ;  /* 0x0000000400107c82 */ /* 0x000fe20008000000 */
[----:B------:R-:W-:Y:S01]  /*9aa0*/  UMOV UR17, 0xc0000010 ;  /* 0xc000001000117882 */ /* 0x000fe20000000000 */
[----:B------:R-:W-:-:S06]  /*9ab0*/  WARPGROUP.ARRIVE ;  /* 0x00000000000079c5 */ /* 0x000fcc0000000000 */
[----:B------:R-:W-:Y:S03]  /*9ac0*/  QGMMA.64x256x32.F32.E5M2.E5M2 R24, gdesc[UR16], R24, gsb0 ;  /* 0x03e00000101879f3 */ /* 0x000fe60008003818 */
[----:B------:R-:W-:Y:S02]  /*9ad0*/  WARPGROUP.DEPBAR.LE gsb0, 0x0 ;  /* 0x00008000000079c5 */ /* 0x000fe40000010000 */
[----:B------:R-:W-:Y:S04]  /*9ae0*/  STL.64 [R1], R24 ;  /* 0x0000001801007387 */ /* 0x000fe80000100a00 */
        /* <DEDUP_REMOVED lines=62> */
[----:B------:R0:W-:Y:S04]  /*9ed0*/  STL.64 [R1+0x1f8], R150 ;  /* 0x0001f89601007387 */ /* 0x0001e80000100a00 */
[----:B0-----:R-:W2:Y:S04]  /*9ee0*/  LDL.LU.64 R150, [R1+0x560] ;  /* 0x0005600001967983 */ /* 0x001ea80000300a00 */
[----:B------:R-:W2:Y:S04]  /*9ef0*/  LDL.LU.64 R148, [R1+0x558] ;  /* 0x0005580001947983 */ /* 0x000ea80000300a00 */
        /* <DEDUP_REMOVED lines=62> */
[----:B------:R-:W3:Y:S01]  /*a2e0*/  LDL.LU R168, [R1+0x204] ;  /* 0x0002040001a87983 */ /* 0x000ee20000300800 */
[----:B------:R-:W-:-:S02]  /*a2f0*/  IADD3 R198, P1, R198, UR14, RZ ;  /* 0x0000000ec6c67c10 */ /* 0x000fc4000ff3e0ff */
[----:B------:R-:W-:Y:S01]  /*a300*/  IADD3 R200, P2, R200, UR14, RZ ;  /* 0x0000000ec8c87c10 */ /* 0x000fe2000ff5e0ff */
[----:B------:R-:W4:Y:S01]  /*a310*/  LDL.LU R180, [R1+0x214] ;  /* 0x0002140001b47983 */ /* 0x000f220000300800 */
[----:B------:R-:W-:Y:S02]  /*a320*/  IADD3.X R197, R197, UR15, RZ, P1, !PT ;  /* 0x0000000fc5c57c10 */ /* 0x000fe40008ffe4ff */
[----:B------:R-:W-:Y:S01]  /*a330*/  IADD3 R212, P1, R212, UR14, RZ ;  /* 0x0000000ed4d47c10 */ /* 0x000fe2000ff3e0ff */
[----:B------:R-:W2:Y:S01]  /*a340*/  LDL.LU R179, [R1+0x224] ;  /* 0x0002240001b37983 */ /* 0x000ea20000300800 */
[----:B------:R-:W-:Y:S02]  /*a350*/  IADD3.X R199, R199, UR15, RZ, P2, !PT ;  /* 0x0000000fc7c77c10 */ /* 0x000fe400097fe4ff */
[----:B------:R-:W-:Y:S01]  /*a360*/  IADD3 R214, P2, R214, UR14, RZ ;  /* 0x0000000ed6d67c10 */ /* 0x000fe2000ff5e0ff */
[----:B------:R-:W2:Y:S01]  /*a370*/  LDL.LU R187, [R1+0x22c] ;  /* 0x00022c0001bb7983 */ /* 0x000ea20000300800 */
[----:B------:R-:W-:-:S02]  /*a380*/  IADD3.X R211, R211, UR15, RZ, P1, !PT ;  /* 0x0000000fd3d37c10 */ /* 0x000fc40008ffe4ff */
[----:B------:R-:W-:Y:S01]  /*a390*/  IADD3 R226, P1, R226, UR14, RZ ;  /* 0x0000000ee2e27c10 */ /* 0x000fe2000ff3e0ff */
[----:B------:R-:W2:Y:S01]  /*a3a0*/  LDL.LU R6, [R1+0x234] ;  /* 0x0002340001067983 */ /* 0x000ea20000300800 */
        /* <DEDUP_REMOVED lines=10> */
[----:B------:R-:W-:Y:S01]  /*a450*/  IADD3.X R241, R241, UR15, RZ, P2, !PT ;  /* 0x0000000ff1f17c10 */ /* 0x000fe200097fe4ff */
[----:B------:R-:W2:Y:S01]  /*a460*/  LDL.LU R185, [R1+0x210] ;  /* 0x0002100001b97983 */ /* 0x000ea20000300800 */
[----:B------:R-:W-:-:S03]  /*a470*/  IADD3 R249, P2, R249, UR14, RZ ;  /* 0x0000000ef9f97c10 */ /* 0x000fc6000ff5e0ff */
[----:B------:R-:W2:Y:S04]  /*a480*/  LDL.LU R176, [R1+0x24c] ;  /* 0x00024c0001b07983 */ /* 0x000ea80000300800 */
[----:B------:R-:W2:Y:S04]  /*a490*/  LDL.LU R183, [R1+0x254] ;  /* 0x0002540001b77983 */ /* 0x000ea80000300800 */
[----:B------:R-:W2:Y:S04]  /*a4a0*/  LDL.LU R173, [R1+0x220] ;  /* 0x0002200001ad7983 */ /* 0x000ea80000300800 */
[----:B------:R-:W2:Y:S04]  /*a4b0*/  LDL.LU R174, [R1+0x25c] ;  /* 0x00025c0001ae7983 */ /* 0x000ea80000300800 */
[----:B------:R-:W2:Y:S01]  /*a4c0*/  LDL.LU R171, [R1+0x264] ;  /* 0x0002640001ab7983 */ /* 0x000ea20000300800 */
[----:B---3--:R-:W-:-:S05]  /*a4d0*/  IADD3 R168, P1, R168, UR14, RZ ;  /* 0x0000000ea8a87c10 */ /* 0x008fca000ff3e0ff */
[----:B------:R-:W-:Y:S04]  /*a4e0*/  STL [R1+0x204], R168 ;  /* 0x000204a801007387 */ /* 0x000fe80000100800 */
[----:B------:R0:W-:Y:S04]  /*a4f0*/  STL [R1+0x20c], R249 ;  /* 0x00020cf901007387 */ /* 0x0001e80000100800 */
[----:B0-----:R-:W3:Y:S01]  /*a500*/  LDL.LU R249, [R1+0x358] ;  /* 0x0003580001f97983 */ /* 0x001ee20000300800 */
[----:B------:R-:W-:Y:S02]  /*a510*/  IADD3 R204, P4, R204, UR14, RZ ;  /* 0x0000000ecccc7c10 */ /* 0x000fe4000ff9e0ff */
[----:B------:R-:W-:Y:S01]  /*a520*/  IADD3 R202, P3, R202, UR14, RZ ;  /* 0x0000000ecaca7c10 */ /* 0x000fe2000ff7e0ff */
[----:B------:R-:W3:Y:S01]  /*a530*/  LDL.LU R170, [R1+0x230] ;  /* 0x0002300001aa7983 */ /* 0x000ee20000300800 */
[----:B------:R-:W-:-:S02]  /*a540*/  IADD3 R192, P5, R192, UR14, RZ ;  /* 0x0000000ec0c07c10 */ /* 0x000fc4000ffbe0ff */
[----:B------:R-:W-:Y:S01]  /*a550*/  IADD3.X R203, R203, UR15, RZ, P4, !PT ;  /* 0x0000000fcbcb7c10 */ /* 0x000fe2000a7fe4ff */
[----:B------:R-:W3:Y:S01]  /*a560*/  LDL.LU R168, [R1+0x26c] ;  /* 0x00026c0001a87983 */ /* 0x000ee20000300800 */
[----:B------:R-:W-:Y:S02]  /*a570*/  IADD3 R194, P6, R194, UR14, RZ ;  /* 0x0000000ec2c27c10 */ /* 0x000fe4000ffde0ff */
[----:B------:R-:W-:Y:S02]  /*a580*/  IADD3.X R201, R201, UR15, RZ, P3, !PT ;  /* 0x0000000fc9c97c10 */ /* 0x000fe40009ffe4ff */
[----:B------:R-:W-:Y:S02]  /*a590*/  IADD3 R218, P4, R218, UR14, RZ ;  /* 0x0000000edada7c10 */ /* 0x000fe4000ff9e0ff */
[----:B------:R-:W-:Y:S02]  /*a5a0*/  IADD3 R196, P0, R196, UR14, RZ ;  /* 0x0000000ec4c47c10 */ /* 0x000fe4000ff1e0ff */
[----:B------:R-:W-:-:S02]  /*a5b0*/  IADD3 R216, P3, R216, UR14, RZ ;  /* 0x0000000ed8d87c10 */ /* 0x000fc4000ff7e0ff */
[----:B------:R-:W-:Y:S02]  /*a5c0*/  IADD3.X R191, R191, UR15, RZ, P5, !PT ;  /* 0x0000000fbfbf7c10 */ /* 0x000fe4000affe4ff */
[----:B------:R-:W-:Y:S02]  /*a5d0*/  IADD3 R206, P5, R206, UR14, RZ ;  /* 0x0000000ecece7c10 */ /* 0x000fe4000ffbe0ff */
[----:B------:R-:W-:Y:S02]  /*a5e0*/  IADD3.X R193, R193, UR15, RZ, P6, !PT ;  /* 0x0000000fc1c17c10 */ /* 0x000fe4000b7fe4ff */
[----:B------:R-:W-:Y:S02]  /*a5f0*/  IADD3.X R217, R217, UR15, RZ, P4, !PT ;  /* 0x0000000fd9d97c10 */ /* 0x000fe4000a7fe4ff */
[----:B------:R-:W-:Y:S02]  /*a600*/  IADD3 R208, P6, R208, UR14, RZ ;  /* 0x0000000ed0d07c10 */ /* 0x000fe4000ffde0ff */
[----:B------:R-:W-:-:S02]  /*a610*/  IADD3.X R195, R195, UR15, RZ, P0, !PT ;  /* 0x0000000fc3c37c10 */ /* 0x000fc400087fe4ff */
[----:B------:R-:W-:Y:S02]  /*a620*/  IADD3.X R215, R215, UR15, RZ, P3, !PT ;  /* 0x0000000fd7d77c10 */ /* 0x000fe40009ffe4ff */
[----:B------:R-:W-:Y:S02]  /*a630*/  IADD3 R232, P4, R232, UR14, RZ ;  /* 0x0000000ee8e87c10 */ /* 0x000fe4000ff9e0ff */
[----:B------:R-:W-:Y:S02]  /*a640*/  IADD3 R210, P0, R210, UR14, RZ ;  /* 0x0000000ed2d27c10 */ /* 0x000fe4000ff1e0ff */
[----:B------:R-:W-:Y:S02]  /*a650*/  IADD3 R230, P3, R230, UR14, RZ ;  /* 0x0000000ee6e67c10 */ /* 0x000fe4000ff7e0ff */
[----:B------:R-:W-:Y:S02]  /*a660*/  IADD3.X R205, R205, UR15, RZ, P5, !PT ;  /* 0x0000000fcdcd7c10 */ /* 0x000fe4000affe4ff */
[----:B------:R-:W-:-:S02]  /*a670*/  IADD3 R220, P5, R220, UR14, RZ ;  /* 0x0000000edcdc7c10 */ /* 0x000fc4000ffbe0ff */
[----:B------:R-:W-:Y:S02]  /*a680*/  IADD3.X R207, R207, UR15, RZ, P6, !PT ;  /* 0x0000000fcfcf7c10 */ /* 0x000fe4000b7fe4ff */
[----:B------:R-:W-:Y:S02]  /*a690*/  IADD3.X R231, R231, UR15, RZ, P4, !PT ;  /* 0x0000000fe7e77c10 */ /* 0x000fe4000a7fe4ff */
[----:B------:R-:W-:Y:S02]  /*a6a0*/  IADD3 R222, P6, R222, UR14, RZ ;  /* 0x0000000edede7c10 */ /* 0x000fe4000ffde0ff */
[----:B------:R-:W-:Y:S02]  /*a6b0*/  IADD3.X R209, R209, UR15, RZ, P0, !PT ;  /* 0x0000000fd1d17c10 */ /* 0x000fe400087fe4ff */
[----:B------:R-:W-:Y:S02]  /*a6c0*/  IADD3.X R229, R229, UR15, RZ, P3, !PT ;  /* 0x0000000fe5e57c10 */ /* 0x000fe40009ffe4ff */
[----:B------:R-:W-:-:S02]  /*a6d0*/  IADD3 R246, P4, R246, UR14, RZ ;  /* 0x0000000ef6f67c10 */ /* 0x000fc4000ff9e0ff */
[----:B------:R-:W-:Y:S02]  /*a6e0*/  IADD3 R224, P0, R224, UR14, RZ ;  /* 0x0000000ee0e07c10 */ /* 0x000fe4000ff1e0ff */
[----:B------:R-:W-:Y:S02]  /*a6f0*/  IADD3 R244, P3, R244, UR14, RZ ;  /* 0x0000000ef4f47c10 */ /* 0x000fe4000ff7e0ff */
[----:B------:R-:W-:Y:S02]  /*a700*/  IADD3.X R219, R219, UR15, RZ, P5, !PT ;  /* 0x0000000fdbdb7c10 */ /* 0x000fe4000affe4ff */
[----:B------:R-:W-:Y:S02]  /*a710*/  IADD3 R234, P5, R234, UR14, RZ ;  /* 0x0000000eeaea7c10 */ /* 0x000fe4000ffbe0ff */
[----:B------:R-:W-:Y:S02]  /*a720*/  IADD3.X R221, R221, UR15, RZ, P6, !PT ;  /* 0x0000000fdddd7c10 */ /* 0x000fe4000b7fe4ff */
[----:B------:R-:W-:-:S02]  /*a730*/  IADD3.X R245, R245, UR15, RZ, P4, !PT ;  /* 0x0000000ff5f57c10 */ /* 0x000fc4000a7fe4ff */
[----:B------:R-:W-:Y:S02]  /*a740*/  IADD3 R236, P6, R236, UR14, RZ ;  /* 0x0000000eecec7c10 */ /* 0x000fe4000ffde0ff */
[----:B------:R-:W-:Y:S02]  /*a750*/  IADD3.X R223, R223, UR15, RZ, P0, !PT ;  /* 0x0000000fdfdf7c10 */ /* 0x000fe400087fe4ff */
[----:B------:R-:W-:Y:S02]  /*a760*/  IADD3.X R243, R243, UR15, RZ, P3, !PT ;  /* 0x0000000ff3f37c10 */ /* 0x000fe40009ffe4ff */
[----:B------:R-:W-:Y:S02]  /*a770*/  IADD3 R4, P4, R4, UR14, RZ ;  /* 0x0000000e04047c10 */ /* 0x000fe4000ff9e0ff */
[----:B------:R-:W-:Y:S02]  /*a780*/  IADD3 R238, P0, R238, UR14, RZ ;  /* 0x0000000eeeee7c10 */ /* 0x000fe4000ff1e0ff */
[----:B----4-:R-:W-:-:S02]  /*a790*/  IADD3 R180, P3, R180, UR14, RZ ;  /* 0x0000000eb4b47c10 */ /* 0x010fc4000ff7e0ff */
[----:B------:R-:W-:Y:S02]  /*a7a0*/  IADD3.X R233, R233, UR15, RZ, P5, !PT ;  /* 0x0000000fe9e97c10 */ /* 0x000fe4000affe4ff */
[----:B------:R-:W-:Y:S01]  /*a7b0*/  IADD3 R248, P5, R248, UR14, RZ ;  /* 0x0000000ef8f87c10 */ /* 0x000fe2000ffbe0ff */
[----:B------:R0:W-:Y:S01]  /*a7c0*/  STL [R1+0x21c], R4 ;  /* 0x00021c0401007387 */ /* 0x0001e20000100800 */
[----:B------:R-:W-:Y:S02]  /*a7d0*/  IADD3.X R235, R235, UR15, RZ, P6, !PT ;  /* 0x0000000febeb7c10 */ /* 0x000fe4000b7fe4ff */
[----:B------:R-:W-:Y:S01]  /*a7e0*/  IADD3 R250, P6, R250, UR14, RZ ;  /* 0x0000000efafa7c10 */ /* 0x000fe2000ffde0ff */
[----:B------:R1:W-:Y:S01]  /*a7f0*/  STL [R1+0x214], R180 ;  /* 0x000214b401007387 */ /* 0x0003e20000100800 */
[----:B------:R-:W-:Y:S02]  /*a800*/  IADD3.X R237, R237, UR15, RZ, P0, !PT ;  /* 0x0000000feded7c10 */ /* 0x000fe400087fe4ff */
[----:B------:R-:W-:-:S02]  /*a810*/  IADD3 R252, P0, R252, UR14, RZ ;  /* 0x0000000efcfc7c10 */ /* 0x000fc4000ff1e0ff */
[----:B------:R-:W-:Y:S01]  /*a820*/  IADD3.X R247, R247, UR15, RZ, P5, !PT ;  /* 0x0000000ff7f77c10 */ /* 0x000fe2000affe4ff */
[----:B0-----:R-:W4:Y:S01]  /*a830*/  LDL.LU R4, [R1+0x354] ;  /* 0x0003540001047983 */ /* 0x001f220000300800 */
[----:B--2---:R-:W-:Y:S02]  /*a840*/  IADD3 R179, P5, R179, UR14, RZ ;  /* 0x0000000eb3b37c10 */ /* 0x004fe4000ffbe0ff */
[----:B------:R-:W-:Y:S01]  /*a850*/  IADD3.X R251, R251, UR15, RZ, P0, !PT ;  /* 0x0000000ffbfb7c10 */ /* 0x000fe200087fe4ff */
[----:B------:R-:W2:Y:S01]  /*a860*/  LDL.LU R182, [R1+0x274] ;  /* 0x0002740001b67983 */ /* 0x000ea20000300800 */
[----:B------:R-:W-:Y:S02]  /*a870*/  IADD3 R6, P0, R6, UR14, RZ ;  /* 0x0000000e06067c10 */ /* 0x000fe4000ff1e0ff */
[----:B------:R-:W-:Y:S01]  /*a880*/  IADD3.X R2, R2, UR15, RZ, P2, !PT ;  /* 0x0000000f02027c10 */ /* 0x000fe200097fe4ff */
[----:B-1----:R-:W2:Y:S01]  /*a890*/  LDL.LU R180, [R1+0x240] ;  /* 0x0002400001b47983 */ /* 0x002ea20000300800 */
[----:B------:R-:W-:-:S03]  /*a8a0*/  IADD3.X R7, R7, UR15, RZ, P1, !PT ;  /* 0x0000000f07077c10 */ /* 0x000fc60008ffe4ff */
[----:B------:R0:W-:Y:S01]  /*a8b0*/  STL [R1+0x224], R179 ;  /* 0x000224b301007387 */ /* 0x0001e20000100800 */
[----:B------:R-:W-:Y:S02]  /*a8c0*/  IADD3 R177, P1, R177, UR14, RZ ;  /* 0x0000000eb1b17c10 */ /* 0x000fe4000ff3e0ff */
[----:B------:R-:W-:Y:S01]  /*a8d0*/  IADD3.X R185, R185, UR15, RZ, P3, !PT ;  /* 0x0000000fb9b97c10 */ /* 0x000fe20009ffe4ff */
[----:B0-----:R-:W2:Y:S01]  /*a8e0*/  LDL.LU R179, [R1+0x27c] ;  /* 0x00027c0001b37983 */ /* 0x001ea20000300800 */
[----:B------:R-:W-:Y:S02]  /*a8f0*/  IADD3 R176, P3, R176, UR14, RZ ;  /* 0x0000000eb0b07c10 */ /* 0x000fe4000ff7e0ff */
[----:B------:R-:W-:Y:S02]  /*a900*/  IADD3 R186, P2, R186, UR14, RZ ;  /* 0x0000000ebaba7c10 */ /* 0x000fe4000ff5e0ff */
[----:B------:R-:W-:Y:S02]  /*a910*/  IADD3.X R14, R14, UR15, RZ, P4, !PT ;  /* 0x0000000f0e0e7c10 */ /* 0x000fe4000a7fe4ff */
[----:B------:R-:W-:-:S02]  /*a920*/  IADD3.X R173, R173, UR15, RZ, P5, !PT ;  /* 0x0000000fadad7c10 */ /* 0x000fc4000affe4ff */
[----:B------:R-:W-:Y:S02]  /*a930*/  IADD3 R183, P4, R183, UR14, RZ ;  /* 0x0000000eb7b77c10 */ /* 0x000fe4000ff9e0ff */
[----:B------:R-:W-:Y:S02]  /*a940*/  IADD3 R174, P5, R174, UR14, RZ ;  /* 0x0000000eaeae7c10 */ /* 0x000fe4000ffbe0ff */
[----:B---3--:R-:W-:Y:S02]  /*a950*/  IADD3.X R249, R249, UR15, RZ, P6, !PT ;  /* 0x0000000ff9f97c10 */ /* 0x008fe4000b7fe4ff */
[----:B------:R-:W-:-:S05]  /*a960*/  IADD3 R187, P6, R187, UR14, RZ ;  /* 0x0000000ebbbb7c10 */ /* 0x000fca000ffde0ff */
[----:B------:R-:W-:Y:S04]  /*a970*/  STL [R1+0x22c], R187 ;  /* 0x00022cbb01007387 */ /* 0x000fe80000100800 */
[----:B------:R-:W-:Y:S04]  /*a980*/  STL [R1+0x234], R6 ;  /* 0x0002340601007387 */ /* 0x000fe80000100800 */
[----:B------:R0:W-:Y:S04]  /*a990*/  STL [R1+0x208], R2 ;  /* 0x0002080201007387 */ /* 0x0001e80000100800 */
[----:B------:R-:W-:Y:S04]  /*a9a0*/  STL [R1+0x200], R7 ;  /* 0x0002000701007387 */ /* 0x000fe80000100800 */
[----:B0-----:R-:W3:Y:S04]  /*a9b0*/  LDL.LU R2, [R1+0x350] ;  /* 0x0003500001027983 */ /* 0x001ee80000300800 */
[----:B------:R0:W-:Y:S01]  /*a9c0*/  STL [R1+0x23c], R177 ;  /* 0x00023cb101007387 */ /* 0x0001e20000100800 */
[----:B------:R-:W-:-:S03]  /*a9d0*/  IADD3.X R3, R3, UR15, RZ, P6, !PT ;  /* 0x0000000f03037c10 */ /* 0x000fc6000b7fe4ff */
[----:B0-----:R-:W3:Y:S04]  /*a9e0*/  LDL.LU R177, [R1+0x284] ;  /* 0x0002840001b17983 */ /* 0x001ee80000300800 */
[----:B------:R0:W-:Y:S04]  /*a9f0*/  STL [R1+0x24c], R176 ;  /* 0x00024cb001007387 */ /* 0x0001e80000100800 */
[----:B------:R-:W-:Y:S04]  /*aa00*/  STL [R1+0x244], R186 ;  /* 0x000244ba01007387 */ /* 0x000fe80000100800 */
[----:B0-----:R-:W3:Y:S04]  /*aa10*/  LDL.LU R176, [R1+0x250] ;  /* 0x0002500001b07983 */ /* 0x001ee80000300800 */
[----:B------:R-:W-:Y:S04]  /*aa20*/  STL [R1+0x210], R185 ;  /* 0x000210b901007387 */ /* 0x000fe80000100800 */
[----:B------:R0:W-:Y:S01]  /*aa30*/  STL [R1+0x218], R14 ;  /* 0x0002180e01007387 */ /* 0x0001e20000100800 */
[----:B------:R-:W-:-:S03]  /*aa40*/  IADD3 R171, P6, R171, UR14, RZ ;  /* 0x0000000eabab7c10 */ /* 0x000fc6000ffde0ff */
[----:B0-----:R-:W3:Y:S04]  /*aa50*/  LDL.LU R14, [R1+0x34c] ;  /* 0x00034c00010e7983 */ /* 0x001ee80000300800 */
[----:B------:R0:W-:Y:S04]  /*aa60*/  STL [R1+0x220], R173 ;  /* 0x000220ad01007387 */ /* 0x0001e80000100800 */
[----:B0-----:R-:W3:Y:S04]  /*aa70*/  LDL.LU R173, [R1+0x28c] ;  /* 0x00028c0001ad7983 */ /* 0x001ee80000300800 */
[----:B------:R-:W-:Y:S04]  /*aa80*/  STL [R1+0x254], R183 ;  /* 0x000254b701007387 */ /* 0x000fe80000100800 */
[----:B------:R0:W-:Y:S04]  /*aa90*/  STL [R1+0x228], R3 ;  /* 0x0002280301007387 */ /* 0x0001e80000100800 */
[----:B0-----:R-:W3:Y:S04]  /*aaa0*/  LDL.LU R3, [R1+0x348] ;  /* 0x0003480001037983 */ /* 0x001ee80000300800 */
[----:B------:R0:W-:Y:S04]  /*aab0*/  STL [R1+0x25c], R174 ;  /* 0x00025cae01007387 */ /* 0x0001e80000100800 */
[----:B0-----:R-:W3:Y:S04]  /*aac0*/  LDL.LU R174, [R1+0x294] ;  /* 0x0002940001ae7983 */ /* 0x001ee80000300800 */
[----:B------:R0:W-:Y:S04]  /*aad0*/  STL [R1+0x264], R171 ;  /* 0x000264ab01007387 */ /* 0x0001e80000100800 */
[----:B0-----:R-:W3:Y:S01]  /*aae0*/  LDL.LU R171, [R1+0x260] ;  /* 0x0002600001ab7983 */ /* 0x001ee20000300800 */
[----:B------:R-:W-:-:S02]  /*aaf0*/  IADD3.X R170, R170, UR15, RZ, P0, !PT ;  /* 0x0000000faaaa7c10 */ /* 0x000fc400087fe4ff */
[----:B----4-:R-:W-:Y:S01]  /*ab00*/  IADD3.X R4, R4, UR15, RZ, P1, !PT ;  /* 0x0000000f04047c10 */ /* 0x010fe20008ffe4ff */
[----:B------:R-:W4:Y:S01]  /*ab10*/  LDL.LU R175, [R1+0x29c] ;  /* 0x00029c0001af7983 */ /* 0x000f220000300800 */
[----:B------:R-:W-:-:S03]  /*ab20*/  IADD3 R168, P0, R168, UR14, RZ ;  /* 0x0000000ea8a87c10 */ /* 0x000fc6000ff1e0ff */
[----:B------:R-:W-:Y:S01]  /*ab30*/  STL [R1+0x230], R170 ;  /* 0x000230aa01007387 */ /* 0x000fe20000100800 */
[----:B--2---:R-:W-:-:S03]  /*ab40*/  IADD3 R182, P1, R182, UR14, RZ ;  /* 0x0000000eb6b67c10 */ /* 0x004fc6000ff3e0ff */
[----:B------:R0:W-:Y:S01]  /*ab50*/  STL [R1+0x238], R4 ;  /* 0x0002380401007387 */ /* 0x0001e20000100800 */
[----:B------:R-:W-:-:S03]  /*ab60*/  IADD3.X R180, R180, UR15, RZ, P2, !PT ;  /* 0x0000000fb4b47c10 */ /* 0x000fc600097fe4ff */
[----:B------:R1:W-:Y:S01]  /*ab70*/  STL [R1+0x26c], R168 ;  /* 0x00026ca801007387 */ /* 0x0003e20000100800 */
[----:B------:R-:W-:-:S03]  /*ab80*/  IADD3 R179, P2, R179, UR14, RZ ;  /* 0x0000000eb3b37c10 */ /* 0x000fc6000ff5e0ff */
[----:B0-----:R-:W2:Y:S04]  /*ab90*/  LDL.LU R4, [R1+0x344] ;  /* 0x0003440001047983 */ /* 0x001ea80000300800 */
[----:B------:R-:W2:Y:S04]  /*aba0*/  LDL.LU R170, [R1+0x2a4] ;  /* 0x0002a40001aa7983 */ /* 0x000ea80000300800 */
[----:B-1----:R-:W2:Y:S04]  /*abb0*/  LDL.LU R168, [R1+0x270] ;  /* 0x0002700001a87983 */ /* 0x002ea80000300800 */
[----:B------:R-:W2:Y:S04]  /*abc0*/  LDL.LU R178, [R1+0x2ac] ;  /* 0x0002ac0001b27983 */ /* 0x000ea80000300800 */
[----:B------:R-:W-:Y:S04]  /*abd0*/  STL [R1+0x274], R182 ;  /* 0x000274b601007387 */ /* 0x000fe80000100800 */
[----:B------:R-:W2:Y:S04]  /*abe0*/  LDL.LU R181, [R1+0x2b4] ;  /* 0x0002b40001b57983 */ /* 0x000ea80000300800 */
[----:B------:R-:W-:Y:S04]  /*abf0*/  STL [R1+0x240], R180 ;  /* 0x000240b401007387 */ /* 0x000fe80000100800 */
[----:B------:R-:W2:Y:S04]  /*ac00*/  LDL.LU R184, [R1+0x280] ;  /* 0x0002800001b87983 */ /* 0x000ea80000300800 */
[----:B------:R-:W2:Y:S04]  /*ac10*/  LDL.LU R187, [R1+0x2bc] ;  /* 0x0002bc0001bb7983 */ /* 0x000ea80000300800 */
[----:B------:R-:W-:Y:S01]  /*ac20*/  STL [R1+0x27c], R179 ;  /* 0x00027cb301007387 */ /* 0x000fe20000100800 */
[----:B---3--:R-:W-:-:S05]  /*ac30*/  IADD3.X R2, R2, UR15, RZ, P3, !PT ;  /* 0x0000000f02027c10 */ /* 0x008fca0009ffe4ff */
[----:B------:R0:W-:Y:S04]  /*ac40*/  STL [R1+0x248], R2 ;  /* 0x0002480201007387 */ /* 0x0001e80000100800 */
[----:B0-----:R-:W3:Y:S01]  /*ac50*/  LDL.LU R2, [R1+0x340] ;  /* 0x0003400001027983 */ /* 0x001ee20000300800 */
[----:B------:R-:W-:-:S03]  /*ac60*/  IADD3 R177, P3, R177, UR14, RZ ;  /* 0x0000000eb1b17c10 */ /* 0x000fc6000ff7e0ff */
[----:B------:R-:W3:Y:S04]  /*ac70*/  LDL.LU R6, [R1+0x2c4] ;  /* 0x0002c40001067983 */ /* 0x000ee80000300800 */
[----:B------:R-:W3:Y:S04]  /*ac80*/  LDL.LU R7, [R1+0x290] ;  /* 0x0002900001077983 */ /* 0x000ee80000300800 */
[----:B------:R-:W3:Y:S01]  /*ac90*/  LDL.LU R186, [R1+0x2cc] ;  /* 0x0002cc0001ba7983 */ /* 0x000ee20000300800 */
[----:B------:R-:W-:-:S03]  /*aca0*/  IADD3.X R176, R176, UR15, RZ, P4, !PT ;  /* 0x0000000fb0b07c10 */ /* 0x000fc6000a7fe4ff */
[----:B------:R-:W3:Y:S04]  /*acb0*/  LDL.LU R185, [R1+0x2d4] ;  /* 0x0002d40001b97983 */ /* 0x000ee80000300800 */
[----:B------:R-:W3:Y:S04]  /*acc0*/  LDL.LU R183, [R1+0x2a0] ;  /* 0x0002a00001b77983 */ /* 0x000ee80000300800 */
[----:B------:R-:W3:Y:S04]  /*acd0*/  LDL.LU R182, [R1+0x2dc] ;  /* 0x0002dc0001b67983 */ /* 0x000ee80000300800 */
[----:B------:R0:W-:Y:S04]  /*ace0*/  STL [R1+0x284], R177 ;  /* 0x000284b101007387 */ /* 0x0001e80000100800 */
[----:B------:R-:W3:Y:S01]  /*acf0*/  LDL.LU R180, [R1+0x2e4] ;  /* 0x0002e40001b47983 */ /* 0x000ee20000300800 */
[----:B------:R-:W-:-:S03]  /*ad00*/  IADD3.X R14, R14, UR15, RZ, P5, !PT ;  /* 0x0000000f0e0e7c10 */ /* 0x000fc6000affe4ff */
[----:B------:R-:W3:Y:S04]  /*ad10*/  LDL.LU R179, [R1+0x2b0] ;  /* 0x0002b00001b37983 */ /* 0x000ee80000300800 */
[----:B0-----:R-:W3:Y:S01]  /*ad20*/  LDL.LU R177, [R1+0x2ec] ;  /* 0x0002ec0001b17983 */ /* 0x001ee20000300800 */
[----:B------:R-:W-:-:S03]  /*ad30*/  IADD3 R173, P4, R173, UR14, RZ ;  /* 0x0000000eadad7c10 */ /* 0x000fc6000ff9e0ff */
[----:B------:R0:W-:Y:S04]  /*ad40*/  STL [R1+0x250], R176 ;  /* 0x000250b001007387 */ /* 0x0001e80000100800 */
[----:B0-----:R-:W3:Y:S04]  /*ad50*/  LDL.LU R176, [R1+0x2f4] ;  /* 0x0002f40001b07983 */ /* 0x001ee80000300800 */
[----:B------:R0:W-:Y:S01]  /*ad60*/  STL [R1+0x28c], R173 ;  /* 0x00028cad01007387 */ /* 0x0001e20000100800 */
[----:B------:R-:W-:-:S03]  /*ad70*/  IADD3.X R3, R3, UR15, RZ, P0, !PT ;  /* 0x0000000f03037c10 */ /* 0x000fc600087fe4ff */
[----:B0-----:R-:W3:Y:S04]  /*ad80*/  LDL.LU R173, [R1+0x2c0] ;  /* 0x0002c00001ad7983 */ /* 0x001ee80000300800 */
[----:B------:R0:W-:Y:S01]  /*ad90*/  STL [R1+0x258], R14 ;  /* 0x0002580e01007387 */ /* 0x0001e20000100800 */
[----:B------:R-:W-:-:S03]  /*ada0*/  IADD3 R174, P5, R174, UR14, RZ ;  /* 0x0000000eaeae7c10 */ /* 0x000fc6000ffbe0ff */
[----:B0-----:R-:W3:Y:S04]  /*adb0*/  LDL.LU R14, [R1+0x33c] ;  /* 0x00033c00010e7983 */ /* 0x001ee80000300800 */
[----:B------:R0:W-:Y:S01]  /*adc0*/  STL [R1+0x294], R174 ;  /* 0x000294ae01007387 */ /* 0x0001e20000100800 */
[----:B------:R-:W-:-:S03]  /*add0*/  IADD3.X R171, R171, UR15, RZ, P6, !PT ;  /* 0x0000000fabab7c10 */ /* 0x000fc6000b7fe4ff */
[----:B0-----:R-:W3:Y:S04]  /*ade0*/  LDL.LU R174, [R1+0x304] ;  /* 0x0003040001ae7983 */ /* 0x001ee80000300800 */
[----:B------:R0:W-:Y:S04]  /*adf0*/  STL [R1+0x260], R171 ;  /* 0x000260ab01007387 */ /* 0x0001e80000100800 */
[----:B0-----:R-:W3:Y:S04]  /*ae00*/  LDL.LU R171, [R1+0x2d0] ;  /* 0x0002d00001ab7983 */ /* 0x001ee80000300800 */
[----:B------:R0:W-:Y:S04]  /*ae10*/  STL [R1+0x268], R3 ;  /* 0x0002680301007387 */ /* 0x0001e80000100800 */
[----:B0-----:R-:W3:Y:S01]  /*ae20*/  LDL.LU R3, [R1+0x338] ;  /* 0x0003380001037983 */ /* 0x001ee20000300800 */
[----:B----4-:R-:W-:-:S02]  /*ae30*/  IADD3 R175, P6, R175, UR14, RZ ;  /* 0x0000000eafaf7c10 */ /* 0x010fc4000ffde0ff */
[----:B--2---:R-:W-:Y:S02]  /*ae40*/  IADD3 R170, P0, R170, UR14, RZ ;  /* 0x0000000eaaaa7c10 */ /* 0x004fe4000ff1e0ff */
[----:B------:R-:W-:Y:S01]  /*ae50*/  IADD3.X R168, R168, UR15, RZ, P1, !PT ;  /* 0x0000000fa8a87c10 */ /* 0x000fe20008ffe4ff */
[----:B------:R-:W-:Y:S01]  /*ae60*/  STL [R1+0x29c], R175 ;  /* 0x00029caf01007387 */ /* 0x000fe20000100800 */
[----:B------:R-:W-:Y:S02]  /*ae70*/  IADD3.X R4, R4, UR15, RZ, P2, !PT ;  /* 0x0000000f04047c10 */ /* 0x000fe400097fe4ff */
[----:B------:R-:W-:Y:S01]  /*ae80*/  IADD3 R178, P1, R178, UR14, RZ ;  /* 0x0000000eb2b27c10 */ /* 0x000fe2000ff3e0ff */
[----:B------:R0:W-:Y:S01]  /*ae90*/  STL [R1+0x2a4], R170 ;  /* 0x0002a4aa01007387 */ /* 0x0001e20000100800 */
[----:B------:R-:W-:Y:S02]  /*aea0*/  IADD3 R181, P2, R181, UR14, RZ ;  /* 0x0000000eb5b57c10 */ /* 0x000fe4000ff5e0ff */
[----:B------:R-:W-:Y:S01]  /*aeb0*/  IADD3.X R184, R184, UR15, RZ, P3, !PT ;  /* 0x0000000fb8b87c10 */ /* 0x000fe20009ffe4ff */
[----:B0-----:R-:W2:Y:S04]  /*aec0*/  LDL.LU R170, [R1+0x2e8] ;  /* 0x0002e80001aa7983 */ /* 0x001ea80000300800 */
[----:B------:R0:W-:Y:S01]  /*aed0*/  STL [R1+0x270], R168 ;  /* 0x000270a801007387 */ /* 0x0001e20000100800 */
[----:B------:R-:W-:-:S03]  /*aee0*/  IADD3 R187, P3, R187, UR14, RZ ;  /* 0x0000000ebbbb7c10 */ /* 0x000fc6000ff7e0ff */
[----:B0-----:R-:W4:Y:S04]  /*aef0*/  LDL.LU R168, [R1+0x2f0] ;  /* 0x0002f00001a87983 */ /* 0x001f280000300800 */
[----:B------:R0:W-:Y:S04]  /*af00*/  STL [R1+0x278], R4 ;  /* 0x0002780401007387 */ /* 0x0001e80000100800 */
[----:B0-----:R-:W2:Y:S04]  /*af10*/  LDL.LU R4, [R1+0x334] ;  /* 0x0003340001047983 */ /* 0x001ea80000300800 */
[----:B------:R-:W-:Y:S04]  /*af20*/  STL [R1+0x2ac], R178 ;  /* 0x0002acb201007387 */ /* 0x000fe80000100800 */
[----:B------:R-:W-:Y:S01]  /*af30*/  STL [R1+0x2b4], R181 ;  /* 0x0002b4b501007387 */ /* 0x000fe20000100800 */
[----:B---3--:R-:W-:-:S02]  /*af40*/  IADD3.X R2, R2, UR15, RZ, P4, !PT ;  /* 0x0000000f02027c10 */ /* 0x008fc4000a7fe4ff */
[----:B------:R-:W-:-:S03]  /*af50*/  IADD3 R6, P4, R6, UR14, RZ ;  /* 0x0000000e06067c10 */ /* 0x000fc6000ff9e0ff */
[----:B------:R0:W-:Y:S01]  /*af60*/  STL [R1+0x288], R2 ;  /* 0x0002880201007387 */ /* 0x0001e20000100800 */
[----:B------:R-:W-:-:S03]  /*af70*/  IADD3.X R7, R7, UR15, RZ, P5, !PT ;  /* 0x0000000f07077c10 */ /* 0x000fc6000affe4ff */
[----:B------:R-:W-:Y:S01]  /*af80*/  STL [R1+0x280], R184 ;  /* 0x000280b801007387 */ /* 0x000fe20000100800 */
[----:B------:R-:W-:-:S03]  /*af90*/  IADD3 R186, P5, R186, UR14, RZ ;  /* 0x0000000ebaba7c10 */ /* 0x000fc6000ffbe0ff */
[----:B0-----:R-:W3:Y:S04]  /*afa0*/  LDL.LU R2, [R1+0x330] ;  /* 0x0003300001027983 */ /* 0x001ee80000300800 */
[----:B------:R-:W-:Y:S01]  /*afb0*/  STL [R1+0x2bc], R187 ;  /* 0x0002bcbb01007387 */ /* 0x000fe20000100800 */
[----:B------:R-:W-:-:S03]  /*afc0*/  IADD3.X R183, R183, UR15, RZ, P0, !PT ;  /* 0x0000000fb7b77c10 */ /* 0x000fc600087fe4ff */
[----:B------:R-:W-:Y:S01]  /*afd0*/  STL [R1+0x2c4], R6 ;  /* 0x0002c40601007387 */ /* 0x000fe20000100800 */
[----:B------:R-:W-:Y:S02]  /*afe0*/  IADD3.X R14, R14, UR15, RZ, P6, !PT ;  /* 0x0000000f0e0e7c10 */ /* 0x000fe4000b7fe4ff */
[----:B------:R-:W-:-:S03]  /*aff0*/  IADD3 R185, P6, R185, UR14, RZ ;  /* 0x0000000eb9b97c10 */ /* 0x000fc6000ffde0ff */
[----:B------:R0:W-:Y:S04]  /*b000*/  STL [R1+0x298], R14 ;  /* 0x0002980e01007387 */ /* 0x0001e80000100800 */
[----:B------:R-:W-:Y:S04]  /*b010*/  STL [R1+0x290], R7 ;  /* 0x0002900701007387 */ /* 0x000fe80000100800 */
[----:B0-----:R-:W4:Y:S04]  /*b020*/  LDL.LU R14, [R1+0x32c] ;  /* 0x00032c00010e7983 */ /* 0x001f280000300800 */
[----:B------:R-:W-:Y:S04]  /*b030*/  STL [R1+0x2cc], R186 ;  /* 0x0002ccba01007387 */ /* 0x000fe80000100800 */
[----:B------:R-:W-:Y:S01]  /*b040*/  STL [R1+0x2d4], R185 ;  /* 0x0002d4b901007387 */ /* 0x000fe20000100800 */
[----:B------:R-:W-:-:S05]  /*b050*/  IADD3.X R3, R3, UR15, RZ, P1, !PT ;  /* 0x0000000f03037c10 */ /* 0x000fca0008ffe4ff */
[----:B------:R0:W-:Y:S04]  /*b060*/  STL [R1+0x2a8], R3 ;  /* 0x0002a80301007387 */ /* 0x0001e80000100800 */
[----:B------:R-:W-:Y:S04]  /*b070*/  STL [R1+0x2a0], R183 ;  /* 0x0002a0b701007387 */ /* 0x000fe80000100800 */
[----:B0-----:R-:W4:Y:S01]  /*b080*/  LDL.LU R3, [R1+0x328] ;  /* 0x0003280001037983 */ /* 0x001f220000300800 */
[----:B------:R-:W-:Y:S02]  /*b090*/  IADD3 R182, P0, R182, UR14, RZ ;  /* 0x0000000eb6b67c10 */ /* 0x000fe4000ff1e0ff */
[----:B------:R-:W-:-:S02]  /*b0a0*/  IADD3 R180, P1, R180, UR14, RZ ;  /* 0x0000000eb4b47c10 */ /* 0x000fc4000ff3e0ff */
[----:B------:R-:W-:Y:S01]  /*b0b0*/  IADD3.X R179, R179, UR15, RZ, P2, !PT ;  /* 0x0000000fb3b37c10 */ /* 0x000fe200097fe4ff */
[----:B------:R-:W-:Y:S01]  /*b0c0*/  STL [R1+0x2dc], R182 ;  /* 0x0002dcb601007387 */ /* 0x000fe20000100800 */
[----:B------:R-:W-:Y:S02]  /*b0d0*/  IADD3 R177, P2, R177, UR14, RZ ;  /* 0x0000000eb1b17c10 */ /* 0x000fe4000ff5e0ff */
[----:B------:R-:W-:Y:S01]  /*b0e0*/  IADD3.X R173, R173, UR15, RZ, P4, !PT ;  /* 0x0000000fadad7c10 */ /* 0x000fe2000a7fe4ff */
[----:B------:R-:W-:Y:S01]  /*b0f0*/  STL [R1+0x2e4], R180 ;  /* 0x0002e4b401007387 */ /* 0x000fe20000100800 */
[----:B--2---:R-:W-:Y:S02]  /*b100*/  IADD3.X R4, R4, UR15, RZ, P3, !PT ;  /* 0x0000000f04047c10 */ /* 0x004fe40009ffe4ff */
[----:B------:R-:W-:-:S03]  /*b110*/  IADD3 R176, P3, R176, UR14, RZ ;  /* 0x0000000eb0b07c10 */ /* 0x000fc6000ff7e0ff */
[----:B------:R0:W-:Y:S04]  /*b120*/  STL [R1+0x2b8], R4 ;  /* 0x0002b80401007387 */ /* 0x0001e80000100800 */
[----:B------:R-:W-:Y:S04]  /*b130*/  STL [R1+0x2b0], R179 ;  /* 0x0002b0b301007387 */ /* 0x000fe80000100800 */
[----:B0-----:R-:W2:Y:S04]  /*b140*/  LDL.LU R4, [R1+0x324] ;  /* 0x0003240001047983 */ /* 0x001ea80000300800 */
[----:B------:R-:W-:Y:S04]  /*b150*/  STL [R1+0x2ec], R177 ;  /* 0x0002ecb101007387 */ /* 0x000fe80000100800 */
[----:B------:R0:W-:Y:S04]  /*b160*/  STL [R1+0x2c0], R173 ;  /* 0x0002c0ad01007387 */ /* 0x0001e80000100800 */
[----:B------:R-:W-:Y:S01]  /*b170*/  STL [R1+0x2f4], R176 ;  /* 0x0002f4b001007387 */ /* 0x000fe20000100800 */
[----:B---3--:R-:W-:Y:S01]  /*b180*/  IADD3.X R2, R2, UR15, RZ, P5, !PT ;  /* 0x0000000f02027c10 */ /* 0x008fe2000affe4ff */
[----:B------:R-:W-:Y:S01]  /*b190*/  WARPGROUP.ARRIVE ;  /* 0x00000000000079c5 */ /* 0x000fe20000000000 */
[----:B----4-:R-:W-:Y:S01]  /*b1a0*/  IADD3 R3, P4, R3, UR14, RZ ;  /* 0x0000000e03037c10 */ /* 0x010fe2000ff9e0ff */
[----:B------:R-:W-:Y:S01]  /*b1b0*/  UMOV UR10, UR18 ;  /* 0x00000012000a7c82 */ /* 0x000fe20008000000 */
[----:B------:R-:W-:Y:S01]  /*b1c0*/  IADD3.X R14, R14, UR15, RZ, P0, !PT ;  /* 0x0000000f0e0e7c10 */ /* 0x000fe200087fe4ff */
[----:B------:R-:W-:Y:S01]  /*b1d0*/  UMOV UR11, UR19 ;  /* 0x00000013000b7c82 */ /* 0x000fe20008000000 */
[----:B------:R-:W-:Y:S01]  /*b1e0*/  IADD3.X R171, R171, UR15, RZ, P6, !PT ;  /* 0x0000000fabab7c10 */ /* 0x000fe2000b7fe4ff */
[----:B------:R1:W-:Y:S01]  /*b1f0*/  STL [R1+0x2fc], R3 ;  /* 0x0002fc0301007387 */ /* 0x0003e20000100800 */
[----:B------:R-:W-:Y:S01]  /*b200*/  IADD3 R174, P5, R174, UR14, RZ ;  /* 0x0000000eaeae7c10 */ /* 0x000fe2000ffbe0ff */
[----:B------:R-:W-:Y:S01]  /*b210*/  QGMMA.64x256x32.F32.E5M2.E5M2 R24, gdesc[UR8], R24, gsb0 ;  /* 0x03e00000081879f3 */ /* 0x000fe20008003818 */
[----:B------:R-:W-:Y:S01]  /*b220*/  IADD3.X R170, R170, UR15, RZ, P2, !PT ;  /* 0x0000000faaaa7c10 */ /* 0x000fe200097fe4ff */
[----:B0-----:R-:W0:Y:S01]  /*b230*/  LDC R173, c[0x0][0x238] ;  /* 0x00008e00ffad7b82 */ /* 0x001e220000000800 */
[----:B-1----:R-:W3:Y:S04]  /*b240*/  LDL.LU R3, [R1+0x320] ;  /* 0x0003200001037983 */ /* 0x002ee80000300800 */
[----:B------:R1:W-:Y:S04]  /*b250*/  STL [R1+0x2c8], R2 ;  /* 0x0002c80201007387 */ /* 0x0003e80000100800 */
[----:B-1----:R-:W4:Y:S04]  /*b260*/  LDL.LU R2, [R1+0x31c] ;  /* 0x00031c0001027983 */ /* 0x002f280000300800 */
[----:B------:R-:W-:Y:S04]  /*b270*/  STL [R1+0x304], R174 ;  /* 0x000304ae01007387 */ /* 0x000fe80000100800 */
[----:B------:R1:W-:Y:S04]  /*b280*/  STL [R1+0x2d8], R14 ;  /* 0x0002d80e01007387 */ /* 0x0003e80000100800 */
[----:B------:R-:W-:Y:S04]  /*b290*/  STL [R1+0x2d0], R171 ;  /* 0x0002d0ab01007387 */ /* 0x000fe80000100800 */
[----:B-1----:R-:W3:Y:S01]  /*b2a0*/  LDL.LU R14, [R1+0x318] ;  /* 0x00031800010e7983 */ /* 0x002ee20000300800 */
[----:B--2---:R-:W-:-:S02]  /*b2b0*/  IADD3.X R4, R4, UR15, RZ, P4, !PT ;  /* 0x0000000f04047c10 */ /* 0x004fc4000a7fe4ff */
[----:B------:R-:W-:Y:S02]  /*b2c0*/  IADD3.X R168, R168, UR15, RZ, P3, !PT ;  /* 0x0000000fa8a87c10 */ /* 0x000fe40009ffe4ff */
[----:B----4-:R-:W-:-:S05]  /*b2d0*/  IADD3.X R2, R2, UR15, RZ, P1, !PT ;  /* 0x0000000f02027c10 */ /* 0x010fca0008ffe4ff */
[----:B------:R1:W-:Y:S04]  /*b2e0*/  STL [R1+0x2e0], R2 ;  /* 0x0002e00201007387 */ /* 0x0003e80000100800 */
[----:B-1----:R-:W2:Y:S01]  /*b2f0*/  LDL.LU R2, [R1+0x314] ;  /* 0x0003140001027983 */ /* 0x002ea20000300800 */
[----:B---3--:R-:W-:-:S03]  /*b300*/  IADD3.X R14, R14, UR15, RZ, P5, !PT ;  /* 0x0000000f0e0e7c10 */ /* 0x008fc6000affe4ff */
[----:B------:R1:W-:Y:S04]  /*b310*/  STL [R1+0x2f8], R4 ;  /* 0x0002f80401007387 */ /* 0x0003e80000100800 */
[----:B------:R-:W-:Y:S04]  /*b320*/  STL [R1+0x2e8], R170 ;  /* 0x0002e8aa01007387 */ /* 0x000fe80000100800 */
[----:B-1----:R1:W5:Y:S04]  /*b330*/  LDL.LU R4, [R1+0x310] ;  /* 0x0003100001047983 */ /* 0x0023680000300800 */
[----:B------:R-:W-:Y:S04]  /*b340*/  STL [R1+0x2f0], R168 ;  /* 0x0002f0a801007387 */ /* 0x000fe80000100800 */
[----:B------:R3:W-:Y:S02]  /*b350*/  STL [R1+0x300], R14 ;  /* 0x0003000e01007387 */ /* 0x0007e40000100800 */
[----:B---3--:R-:W3:Y:S01]  /*b360*/  S2R R14, SR_TID.X ;  /* 0x00000000000e7919 */ /* 0x008ee20000002100 */
[----:B------:R-:W-:-:S05]  /*b370*/  VIADD R190, R190, 0xffffffff ;  /* 0xffffffffbebe7836 */ /* 0x000fca0000000000 */
[----:B------:R-:W-:Y:S01]  /*b380*/  ISETP.NE.U32.AND P6, PT, R190, RZ, PT ;  /* 0x000000ffbe00720c */ /* 0x000fe20003fc5070 */
[----:B0-----:R-:W-:Y:S01]  /*b390*/  IMAD.SHL.U32 R6, R173, 0x20, RZ ;  /* 0x00000020ad067824 */ /* 0x001fe200078e00ff */
[----:B------:R-:W-:-:S04]  /*b3a0*/  WARPGROUP.DEPBAR.LE gsb0, 0x0 ;  /* 0x00008000000079c5 */ /* 0x000fc80000010000 */
[----:B------:R-:W-:Y:S01]  /*b3b0*/  IADD3 R3, P0, R6, R3, RZ ;  /* 0x0000000306037210 */ /* 0x000fe20007f1e0ff */
[----:B------:R-:W-:Y:S01]  /*b3c0*/  VIADD R0, R0, 0xffffffe0 ;  /* 0xffffffe000007836 */ /* 0x000fe20000000000 */
[----:B---3--:R-:W-:Y:S02]  /*b3d0*/  LOP3.LUT R14, R14, 0x1f, RZ, 0xc0, !PT ;  /* 0x0000001f0e0e7812 */ /* 0x008fe400078ec0ff */
[----:B--2---:R-:W-:-:S03]  /*b3e0*/  LEA.HI.X.SX32 R2, R6, R2, 0x1, P0 ;  /* 0x0000000206027211 */ /* 0x004fc600000f0eff */
[----:B-1----:R-:W-:Y:S06]  /*b3f0*/  @P6 BRA `(.L_x_1) ;  /* 0xffffffb000d06947 */ /* 0x002fec000383ffff */
.L_x_0:
[----:B------:R0:W-:Y:S01]  /*b400*/  STL [R1+0x320], R149 ;  /* 0x0003209501007387 */ /* 0x0001e20000100800 */
[----:B------:R-:W-:Y:S01]  /*b410*/  F2FP.SATFINITE.E5M2.F32.PACK_AB_MERGE_C R27, R27, R26, RZ ;  /* 0x0000001a1b1b723e */ /* 0x000fe200048060ff */
[----:B------:R-:W-:Y:S01]  /*b420*/  ULDC.64 UR8, c[0x0][0x228] ;  /* 0x00008a0000087ab9 */ /* 0x000fe20000000a00 */
[----:B------:R-:W-:Y:S01]  /*b430*/  F2FP.SATFINITE.E5M2.F32.PACK_AB_MERGE_C R29, R29, R28, RZ ;  /* 0x0000001c1d1d723e */ /* 0x000fe200048060ff */
[----:B------:R-:W2:Y:S01]  /*b440*/  LDL.LU R6, [R1+0x4] ;  /* 0x0000040001067983 */ /* 0x000ea20000300800 */
[----:B------:R-:W-:Y:S01]  /*b450*/  F2FP.SATFINITE.E5M2.F32.PACK_AB_MERGE_C R30, R31, R30, RZ ;  /* 0x0000001e1f1e723e */ /* 0x000fe200048060ff */
[----:B------:R-:W-:Y:S01]  /*b460*/  ULDC UR5, c[0x0][0x22c] ;  /* 0x00008b0000057ab9 */ /* 0x000fe20000000800 */
[----:B------:R-:W-:Y:S01]  /*b470*/  F2FP.SATFINITE.E5M2.F32.PACK_AB_MERGE_C R69, R69, R68, RZ ;  /* 0x000000444545723e */ /* 0x000fe200048060ff */
[----:B------:R-:W-:Y:S01]  /*b480*/  ULDC UR4, c[0x0][0x22c] ;  /* 0x00008b0000047ab9 */ /* 0x000fe20000000800 */
[----:B0-----:R-:W2:Y:S04]  /*b490*/  LDL.LU R149, [R1] ;  /* 0x0000000001957983 */ /* 0x001ea80000300800 */
[----:B------:R0:W-:Y:S04]  /*b4a0*/  STL [R1+0x31c], R148 ;  /* 0x00031c9401007387 */ /* 0x0001e80000100800 */
[----:B0-----:R-:W3:Y:S04]  /*b4b0*/  LDL.LU R148, [R1+0x8] ;  /* 0x0000080001947983 */ /* 0x001ee80000300800 */
[----:B------:R-:W3:Y:S04]  /*b4c0*/  LDL.LU R3, [R1+0xc] ;  /* 0x00000c0001037983 */ /* 0x000ee80000300800 */
[----:B------:R0:W-:Y:S04]  /*b4d0*/  STL [R1+0x318], R151 ;  /* 0x0003189701007387 */ /* 0x0001e80000100800 */
[----:B0-----:R-:W3:Y:S04]  /*b4e0*/  LDL.LU R151, [R1+0x10] ;  /* 0x0000100001977983 */ /* 0x001ee80000300800 */
[----:B------:R-:W3:Y:S04]  /*b4f0*/  LDL.LU R0, [R1+0x14] ;  /* 0x0000140001007983 */ /* 0x000ee80000300800 */
[----:B------:R0:W-:Y:S04]  /*b500*/  STL [R1+0x314], R150 ;  /* 0x0003149601007387 */ /* 0x0001e80000100800 */
[----:B0-----:R-:W3:Y:S04]  /*b510*/  LDL.LU R150, [R1+0x18] ;  /* 0x0000180001967983 */ /* 0x001ee80000300800 */
[----:B------:R-:W3:Y:S04]  /*b520*/  LDL.LU R2, [R1+0x1c] ;  /* 0x00001c0001027983 */ /* 0x000ee80000300800 */
[----:B-----5:R0:W-:Y:S04]  /*b530*/  STL [R1+0x310], R4 ;  /* 0x0003100401007387 */ /* 0x0201e80000100800 */
[----:B0-----:R-:W3:Y:S04]  /*b540*/  LDL.LU R4, [R1+0x20] ;  /* 0x0000200001047983 */ /* 0x001ee80000300800 */
[----:B------:R-:W3:Y:S04]  /*b550*/  LDL.LU R5, [R1+0x24] ;  /* 0x0000240001057983 */ /* 0x000ee80000300800 */
        /* <DEDUP_REMOVED lines=31> */
[----:B----4-:R-:W4:Y:S04]  /*b750*/  LDL.LU R22, [R1+0xa4] ;  /* 0x0000a40001167983 */ /* 0x010f280000300800 */
[----:B------:R-:W4:Y:S04]  /*b760*/  LDL.LU R214, [R1+0xa8] ;  /* 0x0000a80001d67983 */ /* 0x000f280000300800 */
        /* <DEDUP_REMOVED lines=84> */
[----:B------:R-:W4:Y:S01]  /*bcb0*/  LDL.LU R251, [R1+0x1fc] ;  /* 0x0001fc0001fb7983 */ /* 0x000f220000300800 */
[----:B--2---:R-:W-:-:S02]  /*bcc0*/  F2FP.SATFINITE.E5M2.F32.PACK_AB_MERGE_C R6, R6, R149, RZ ;  /* 0x000000950606723e */ /* 0x004fc400048060ff */
[----:B---3--:R-:W-:Y:S01]  /*bcd0*/  F2FP.SATFINITE.E5M2.F32.PACK_AB_MERGE_C R3, R3, R148, RZ ;  /* 0x000000940303723e */ /* 0x008fe200048060ff */
[----:B------:R-:W2:Y:S01]  /*bce0*/  LDL.LU R149, [R1+0x320] ;  /* 0x0003200001957983 */ /* 0x000ea20000300800 */
[----:B------:R-:W-:Y:S02]  /*bcf0*/  F2FP.SATFINITE.E5M2.F32.PACK_AB_MERGE_C R0, R0, R151, RZ ;  /* 0x000000970000723e */ /* 0x000fe400048060ff */
[----:B------:R-:W-:Y:S01]  /*bd00*/  F2FP.SATFINITE.E5M2.F32.PACK_AB_MERGE_C R2, R2, R150, RZ ;  /* 0x000000960202723e */ /* 0x000fe200048060ff */
[----:B------:R-:W2:Y:S01]  /*bd10*/  LDL.LU R148, [R1+0x31c] ;  /* 0x00031c0001947983 */ /* 0x000ea20000300800 */
[----:B------:R-:W-:-:S03]  /*bd20*/  F2FP.SATFINITE.E5M2.F32.PACK_AB_MERGE_C R5, R5, R4, RZ ;  /* 0x000000040505723e */ /* 0x000fc600048060ff */
[----:B------:R-:W3:Y:S01]  /*bd30*/  LDL.LU R151, [R1+0x318] ;  /* 0x0003180001977983 */ /* 0x000ee20000300800 */
[----:B------:R-:W-:-:S03]  /*bd40*/  F2FP.SATFINITE.E5M2.F32.PACK_AB_MERGE_C R18, R18, R195, RZ ;  /* 0x000000c31212723e */ /* 0x000fc600048060ff */
[----:B------:R-:W3:Y:S04]  /*bd50*/  LDL.LU R150, [R1+0x314] ;  /* 0x0003140001967983 */ /* 0x000ee80000300800 */
[----:B------:R-:W2:Y:S01]  /*bd60*/  LDL.LU R4, [R1+0x310] ;  /* 0x0003100001047983 */ /* 0x000ea20000300800 */
[----:B------:R-:W-:Y:S02]  /*bd70*/  F2FP.SATFINITE.E5M2.F32.PACK_AB_MERGE_C R9, R9, R196, RZ ;  /* 0x000000c40909723e */ /* 0x000fe400048060ff */
[----:B------:R-:W-:Y:S01]  /*bd80*/  F2FP.SATFINITE.E5M2.F32.PACK_AB_MERGE_C R7, R7, R192, RZ ;  /* 0x000000c00707723e */ /* 0x000fe200048060ff */
[----:B------:R-:W3:Y:S01]  /*bd90*/  LDL.LU R195, [R1+0x308] ;  /* 0x0003080001c37983 */ /* 0x000ee20000300800 */
[----:B------:R-:W-:Y:S02]  /*bda0*/  F2FP.SATFINITE.E5M2.F32.PACK_AB_MERGE_C R8, R8, R194, RZ ;  /* 0x000000c20808723e */ /* 0x000fe400048060ff */
[----:B------:R-:W-:Y:S01]  /*bdb0*/  F2FP.SATFINITE.E5M2.F32.PACK_AB_MERGE_C R21, R21, R197, RZ ;  /* 0x000000c51515723e */ /* 0x000fe200048060ff */
[----:B------:R-:W0:Y:S01]  /*bdc0*/  S2R R196, SR_TID.X ;  /* 0x0000000000c47919 */ /* 0x000e220000002100 */
[----:B------:R-:W-:-:S02]  /*bdd0*/  F2FP.SATFINITE.E5M2.F32.PACK_AB_MERGE_C R194, R25, R24, RZ ;  /* 0x0000001819c2723e */ /* 0x000fc400048060ff */
[----:B------:R-:W-:Y:S02]  /*bde0*/  PRMT R27, R27, 0x5410, R30 ;  /* 0x000054101b1b7816 */ /* 0x000fe4000000001e */
[----:B------:R-:W-:Y:S02]  /*bdf0*/  PRMT R26, R194, 0x5410, R29 ;  /* 0x00005410c21a7816 */ /* 0x000fe4000000001d */
[----:B------:R-:W-:Y:S02]  /*be00*/  F2FP.SATFINITE.E5M2.F32.PACK_AB_MERGE_C R32, R33, R32, RZ ;  /* 0x000000202120723e */ /* 0x000fe400048060ff */
[----:B------:R-:W-:Y:S02]  /*be10*/  F2FP.SATFINITE.E5M2.F32.PACK_AB_MERGE_C R34, R35, R34, RZ ;  /* 0x000000222322723e */ /* 0x000fe400048060ff */
[----:B------:R-:W-:Y:S02]  /*be20*/  F2FP.SATFINITE.E5M2.F32.PACK_AB_MERGE_C R37, R37, R36, RZ ;  /* 0x000000242525723e */ /* 0x000fe400048060ff */
[----:B------:R-:W-:-:S02]  /*be30*/  F2FP.SATFINITE.E5M2.F32.PACK_AB_MERGE_C R39, R39, R38, RZ ;  /* 0x000000262727723e */ /* 0x000fc400048060ff */
[----:B------:R-:W-:Y:S02]  /*be40*/  F2FP.SATFINITE.E5M2.F32.PACK_AB_MERGE_C R10, R10, R198, RZ ;  /* 0x000000c60a0a723e */ /* 0x000fe400048060ff */
[----:B------:R-:W-:Y:S02]  /*be50*/  F2FP.SATFINITE.E5M2.F32.PACK_AB_MERGE_C R11, R11, R200, RZ ;  /* 0x000000c80b0b723e */ /* 0x000fe400048060ff */
[----:B------:R-:W-:Y:S02]  /*be60*/  F2FP.SATFINITE.E5M2.F32.PACK_AB_MERGE_C R13, R13, R202, RZ ;  /* 0x000000ca0d0d723e */ /* 0x000fe400048060ff */
[----:B------:R-:W-:Y:S02]  /*be70*/  F2FP.SATFINITE.E5M2.F32.PACK_AB_MERGE_C R12, R12, R204, RZ ;  /* 0x000000cc0c0c723e */ /* 0x000fe400048060ff */
[----:B------:R-:W-:Y:S02]  /*be80*/  F2FP.SATFINITE.E5M2.F32.PACK_AB_MERGE_C R40, R41, R40, RZ ;  /* 0x000000282928723e */ /* 0x000fe400048060ff */
[----:B------:R-:W-:-:S02]  /*be90*/  F2FP.SATFINITE.E5M2.F32.PACK_AB_MERGE_C R42, R43, R42, RZ ;  /* 0x0000002a2b2a723e */ /* 0x000fc400048060ff */
[----:B------:R-:W-:Y:S02]  /*bea0*/  F2FP.SATFINITE.E5M2.F32.PACK_AB_MERGE_C R45, R45, R44, RZ ;  /* 0x0000002c2d2d723e */ /* 0x000fe400048060ff */
[----:B------:R-:W-:Y:S02]  /*beb0*/  F2FP.SATFINITE.E5M2.F32.PACK_AB_MERGE_C R47, R47, R46, RZ ;  /* 0x0000002e2f2f723e */ /* 0x000fe400048060ff */
[----:B------:R-:W-:Y:S01]  /*bec0*/  F2FP.SATFINITE.E5M2.F32.PACK_AB_MERGE_C R14, R14, R191, RZ ;  /* 0x000000bf0e0e723e */ /* 0x000fe200048060ff */
[C---:B0-----:R-:W-:Y:S01]  /*bed0*/  IMAD.SHL.U32 R24, R196.reuse, 0x10, RZ ;  /* 0x00000010c4187824 */ /* 0x041fe200078e00ff */
[----:B------:R-:W-:Y:S01]  /*bee0*/  F2FP.SATFINITE.E5M2.F32.PACK_AB_MERGE_C R15, R15, R206, RZ ;  /* 0x000000ce0f0f723e */ /* 0x000fe200048060ff */
[----:B------:R-:W-:Y:S01]  /*bef0*/  IMAD.SHL.U32 R25, R196, 0x40, RZ ;  /* 0x00000040c4197824 */ /* 0x000fe200078e00ff */
[----:B------:R-:W-:Y:S02]  /*bf00*/  F2FP.SATFINITE.E5M2.F32.PACK_AB_MERGE_C R17, R17, R193, RZ ;  /* 0x000000c11111723e */ /* 0x000fe400048060ff */
[----:B------:R-:W-:-:S02]  /*bf10*/  LOP3.LUT R24, R24, 0xf0, RZ, 0xc0, !PT ;  /* 0x000000f018187812 */ /* 0x000fc400078ec0ff */
[----:B------:R-:W-:Y:S02]  /*bf20*/  LOP3.LUT R25, R25, 0x400, RZ, 0xc0, !PT ;  /* 0x0000040019197812 */ /* 0x000fe400078ec0ff */
[----:B------:R-:W-:Y:S02]  /*bf30*/  F2FP.SATFINITE.E5M2.F32.PACK_AB_MERGE_C R16, R16, R208, RZ ;  /* 0x000000d01010723e */ /* 0x000fe400048060ff */
[----:B------:R-:W-:Y:S02]  /*bf40*/  IADD3 R24, R25, UR6, R24 ;  /* 0x0000000619187c10 */ /* 0x000fe4000fffe018 */
[----:B------:R-:W-:Y:S02]  /*bf50*/  PRMT R25, R3, 0x5410, R2 ;  /* 0x0000541003197816 */ /* 0x000fe40000000002 */
        /* <DEDUP_REMOVED lines=10> */
[----:B----4-:R-:W-:Y:S02]  /*c000*/  F2FP.SATFINITE.E5M2.F32.PACK_AB_MERGE_C R22, R22, R199, RZ ;  /* 0x000000c71616723e */ /* 0x010fe400048060ff */
        /* <DEDUP_REMOVED lines=82> */
[----:B------:R-:W0:Y:S01]  /*c530*/  S2R R251, SR_TID.X ;  /* 0x0000000000fb7919 */ /* 0x000e220000002100 */
[----:B------:R-:W-:Y:S02]  /*c540*/  F2FP.SATFINITE.E5M2.F32.PACK_AB_MERGE_C R191, R243, R241, RZ ;  /* 0x000000f1f3bf723e */ /* 0x000fe400048060ff */
[----:B------:R-:W-:Y:S02]  /*c550*/  F2FP.SATFINITE.E5M2.F32.PACK_AB_MERGE_C R193, R247, R245, RZ ;  /* 0x000000f5f7c1723e */ /* 0x000fe400048060ff */
[----:B0-----:R-:W-:-:S05]  /*c560*/  LOP3.LUT R197, R251, 0x60, RZ, 0xc0, !PT ;  /* 0x00000060fbc57812 */ /* 0x001fca00078ec0ff */
[----:B------:R-:W-:Y:S01]  /*c570*/  IMAD R68, R197, 0x8, R24 ;  /* 0x00000008c5447824 */ /* 0x000fe200078e0218 */
[----:B------:R-:W-:Y:S01]  /*c580*/  PRMT R24, R6, 0x5410, R0 ;  /* 0x0000541006187816 */ /* 0x000fe20000000000 */
[----:B------:R-:W-:Y:S01]  /*c590*/  BAR.SYNC.DEFER_BLOCKING 0x0 ;  /* 0x0000000000007b1d */ /* 0x000fe20000010000 */
[----:B--2---:R-:W-:Y:S01]  /*c5a0*/  VIADD R0, R4, 0x2 ;  /* 0x0000000204007836 */ /* 0x004fe20000000000 */
[----:B---3--:R-:W-:-:S04]  /*c5b0*/  ISETP.GE.AND P0, PT, R195, UR8, PT ;  /* 0x00000008c3007c0c */ /* 0x008fc8000bf06270 */
[----:B------:R-:W-:Y:S01]  /*c5c0*/  ISETP.LT.AND P4, PT, R0, UR5, !P0 ;  /* 0x0000000500007c0c */ /* 0x000fe2000c781270 */
[----:B------:R-:W-:Y:S01]  /*c5d0*/  VIADD R0, R4, 0x4 ;  /* 0x0000000404007836 */ /* 0x000fe20000000000 */
[----:B------:R-:W-:Y:S01]  /*c5e0*/  LOP3.LUT R251, R196, 0x7f, RZ, 0xc0, !PT ;  /* 0x0000007fc4fb7812 */ /* 0x000fe200078ec0ff */
[----:B------:R-:W-:Y:S01]  /*c5f0*/  ULDC UR5, c[0x0][0x22c] ;  /* 0x00008b0000057ab9 */ /* 0x000fe20000000800 */
[----:B------:R0:W-:Y:S02]  /*c600*/  STSM.16.M88.4 [R68], R24 ;  /* 0x0000001844007844 */ /* 0x0001e40000000200 */
[----:B------:R-:W-:Y:S02]  /*c610*/  ISETP.LT.AND P3, PT, R0, UR5, !P0 ;  /* 0x0000000500007c0c */ /* 0x000fe4000c761270 */
[----:B------:R-:W-:Y:S01]  /*c620*/  LEA R0, R251, UR6, 0x4 ;  /* 0x00000006fb007c11 */ /* 0x000fe2000f8e20ff */
[----:B------:R-:W-:Y:S01]  /*c630*/  BAR.SYNC.DEFER_BLOCKING 0x0 ;  /* 0x0000000000007b1d */ /* 0x000fe20000010000 */
[----:B------:R-:W-:-:S02]  /*c640*/  PRMT R52, R170, 0x5410, R173 ;  /* 0x00005410aa347816 */ /* 0x000fc400000000ad */
[----:B------:R-:W-:Y:S02]  /*c650*/  PRMT R54, R104, 0x5410, R109 ;  /* 0x0000541068367816 */ /* 0x000fe4000000006d */
[----:B------:R-:W-:Y:S01]  /*c660*/  PRMT R57, R175, 0x5410, R176 ;  /* 0x00005410af397816 */ /* 0x000fe200000000b0 */
[----:B------:R-:W-:Y:S01]  /*c670*/  VIADD R2, R4, 0x1 ;  /* 0x0000000104027836 */ /* 0x000fe20000000000 */
[----:B------:R-:W-:Y:S01]  /*c680*/  PRMT R59, R114, 0x5410, R119 ;  /* 0x00005410723b7816 */ /* 0x000fe20000000077 */
[----:B------:R-:W-:Y:S01]  /*c690*/  ULDC UR6, c[0x0][0x22c] ;  /* 0x00008b0000067ab9 */ /* 0x000fe20000000800 */
[----:B------:R-:W1:Y:S01]  /*c6a0*/  LDS.128 R28, [R0] ;  /* 0x00000000001c7984 */ /* 0x000e620000000c00 */
[----:B0-----:R-:W-:Y:S02]  /*c6b0*/  PRMT R24, R5, 0x5410, R8 ;  /* 0x0000541005187816 */ /* 0x001fe40000000008 */
[----:B------:R-:W-:Y:S02]  /*c6c0*/  PRMT R25, R7, 0x5410, R9 ;  /* 0x0000541007197816 */ /* 0x000fe40000000009 */
[----:B------:R-:W-:-:S02]  /*c6d0*/  PRMT R26, R32, 0x5410, R37 ;  /* 0x00005410201a7816 */ /* 0x000fc40000000025 */
[----:B------:R-:W-:Y:S01]  /*c6e0*/  PRMT R27, R34, 0x5410, R39 ;  /* 0x00005410221b7816 */ /* 0x000fe20000000027 */
[----:B------:R-:W-:Y:S06]  /*c6f0*/  BAR.SYNC.DEFER_BLOCKING 0x0 ;  /* 0x0000000000007b1d */ /* 0x000fec0000010000 */
[----:B------:R0:W-:Y:S02]  /*c700*/  STSM.16.M88.4 [R68], R24 ;  /* 0x0000001844007844 */ /* 0x0001e40000000200 */
[----:B0-----:R-:W-:Y:S02]  /*c710*/  PRMT R24, R10, 0x5410, R13 ;  /* 0x000054100a187816 */ /* 0x001fe4000000000d */
[----:B------:R-:W-:Y:S01]  /*c720*/  PRMT R25, R11, 0x5410, R12 ;  /* 0x000054100b197816 */ /* 0x000fe2000000000c */
[----:B------:R-:W-:Y:S01]  /*c730*/  BAR.SYNC.DEFER_BLOCKING 0x0 ;  /* 0x0000000000007b1d */ /* 0x000fe20000010000 */
[----:B------:R-:W-:-:S02]  /*c740*/  PRMT R26, R40, 0x5410, R45 ;  /* 0x00005410281a7816 */ /* 0x000fc4000000002d */
[----:B------:R-:W-:-:S03]  /*c750*/  PRMT R27, R42, 0x5410, R47 ;  /* 0x000054102a1b7816 */ /* 0x000fc6000000002f */
[----:B------:R-:W0:Y:S02]  /*c760*/  LDS.128 R8, [R0] ;  /* 0x0000000000087984 */ /* 0x000e240000000c00 */
[----:B------:R-:W-:Y:S06]  /*c770*/  BAR.SYNC.DEFER_BLOCKING 0x0 ;  /* 0x0000000000007b1d */ /* 0x000fec0000010000 */
[----:B------:R2:W-:Y:S02]  /*c780*/  STSM.16.M88.4 [R68], R24 ;  /* 0x0000001844007844 */ /* 0x0005e40000000200 */
[----:B--2---:R-:W-:-:S02]  /*c790*/  PRMT R24, R14, 0x5410, R17 ;  /* 0x000054100e187816 */ /* 0x004fc40000000011 */
[----:B------:R-:W-:Y:S01]  /*c7a0*/  PRMT R25, R15, 0x5410, R16 ;  /* 0x000054100f197816 */ /* 0x000fe20000000010 */
[----:B------:R-:W-:Y:S01]  /*c7b0*/  BAR.SYNC.DEFER_BLOCKING 0x0 ;  /* 0x0000000000007b1d */ /* 0x000fe20000010000 */
[----:B------:R-:W-:Y:S02]  /*c7c0*/  PRMT R26, R48, 0x5410, R53 ;  /* 0x00005410301a7816 */ /* 0x000fe40000000035 */
[----:B------:R-:W-:-:S03]  /*c7d0*/  PRMT R27, R50, 0x5410, R55 ;  /* 0x00005410321b7816 */ /* 0x000fc60000000037 */
[----:B------:R-:W2:Y:S02]  /*c7e0*/  LDS.128 R12, [R0] ;  /* 0x00000000000c7984 */ /* 0x000ea40000000c00 */
[----:B------:R-:W-:Y:S06]  /*c7f0*/  BAR.SYNC.DEFER_BLOCKING 0x0 ;  /* 0x0000000000007b1d */ /* 0x000fec0000010000 */
[----:B------:R3:W-:Y:S02]  /*c800*/  STSM.16.M88.4 [R68], R24 ;  /* 0x0000001844007844 */ /* 0x0007e40000000200 */
[----:B---3--:R-:W-:-:S02]  /*c810*/  PRMT R24, R18, 0x5410, R21 ;  /* 0x0000541012187816 */ /* 0x008fc40000000015 */
[----:B------:R-:W-:Y:S01]  /*c820*/  PRMT R25, R19, 0x5410, R20 ;  /* 0x0000541013197816 */ /* 0x000fe20000000014 */
[----:B------:R-:W-:Y:S01]  /*c830*/  BAR.SYNC.DEFER_BLOCKING 0x0 ;  /* 0x0000000000007b1d */ /* 0x000fe20000010000 */
[----:B------:R-:W-:Y:S02]  /*c840*/  PRMT R26, R56, 0x5410, R61 ;  /* 0x00005410381a7816 */ /* 0x000fe4000000003d */
[----:B------:R-:W-:-:S03]  /*c850*/  PRMT R27, R58, 0x5410, R63 ;  /* 0x000054103a1b7816 */ /* 0x000fc6000000003f */
[----:B------:R-:W3:Y:S02]  /*c860*/  LDS.128 R16, [R0] ;  /* 0x0000000000107984 */ /* 0x000ee40000000c00 */
[----:B------:R-:W-:Y:S06]  /*c870*/  BAR.SYNC.DEFER_BLOCKING 0x0 ;  /* 0x0000000000007b1d */ /* 0x000fec0000010000 */
[----:B------:R4:W-:Y:S02]  /*c880*/  STSM.16.M88.4 [R68], R24 ;  /* 0x0000001844007844 */ /* 0x0009e40000000200 */
[----:B----4-:R-:W-:-:S02]  /*c890*/  PRMT R24, R22, 0x5410, R153 ;  /* 0x0000541016187816 */ /* 0x010fc40000000099 */
[----:B------:R-:W-:Y:S01]  /*c8a0*/  PRMT R25, R23, 0x5410, R152 ;  /* 0x0000541017197816 */ /* 0x000fe20000000098 */
[----:B------:R-:W-:Y:S01]  /*c8b0*/  BAR.SYNC.DEFER_BLOCKING 0x0 ;  /* 0x0000000000007b1d */ /* 0x000fe20000010000 */
[----:B------:R-:W-:Y:S02]  /*c8c0*/  PRMT R26, R64, 0x5410, R69 ;  /* 0x00005410401a7816 */ /* 0x000fe40000000045 */
[----:B------:R-:W-:-:S03]  /*c8d0*/  PRMT R27, R66, 0x5410, R71 ;  /* 0x00005410421b7816 */ /* 0x000fc60000000047 */
[----:B------:R-:W4:Y:S02]  /*c8e0*/  LDS.128 R20, [R0] ;  /* 0x0000000000147984 */ /* 0x000f240000000c00 */
[----:B------:R-:W-:Y:S06]  /*c8f0*/  BAR.SYNC.DEFER_BLOCKING 0x0 ;  /* 0x0000000000007b1d */ /* 0x000fec0000010000 */
[----:B------:R1:W-:Y:S02]  /*c900*/  STSM.16.M88.4 [R68], R24 ;  /* 0x0000001844007844 */ /* 0x0003e40000000200 */
[----:B------:R-:W-:Y:S06]  /*c910*/  BAR.SYNC.DEFER_BLOCKING 0x0 ;  /* 0x0000000000007b1d */ /* 0x000fec0000010000 */
[----:B------:R-:W4:Y:S01]  /*c920*/  LDS.128 R32, [R0] ;  /* 0x0000000000207984 */ /* 0x000f220000000c00 */
[----:B-1----:R-:W-:-:S02]  /*c930*/  PRMT R24, R154, 0x5410, R157 ;  /* 0x000054109a187816 */ /* 0x002fc4000000009d */
[----:B------:R-:W-:Y:S02]  /*c940*/  PRMT R25, R155, 0x5410, R156 ;  /* 0x000054109b197816 */ /* 0x000fe4000000009c */
[----:B------:R-:W-:Y:S02]  /*c950*/  PRMT R26, R72, 0x5410, R77 ;  /* 0x00005410481a7816 */ /* 0x000fe4000000004d */
[----:B------:R-:W-:Y:S01]  /*c960*/  PRMT R27, R74, 0x5410, R79 ;  /* 0x000054104a1b7816 */ /* 0x000fe2000000004f */
        /* <DEDUP_REMOVED lines=25> */
[----:B------:R-:W-:Y:S02]  /*cb00*/  STSM.16.M88.4 [R68], R24 ;  /* 0x0000001844007844 */ /* 0x000fe40000000200 */
[----:B------:R-:W-:Y:S01]  /*cb10*/  BAR.SYNC.DEFER_BLOCKING 0x0 ;  /* 0x0000000000007b1d */ /* 0x000fe20000010000 */
[----:B------:R-:W-:-:S02]  /*cb20*/  PRMT R53, R171, 0x5410, R172 ;  /* 0x00005410ab357816 */ /* 0x000fc400000000ac */
[----:B------:R-:W-:-:S03]  /*cb30*/  PRMT R55, R106, 0x5410, R111 ;  /* 0x000054106a377816 */ /* 0x000fc6000000006f */
[----:B------:R-:W1:Y:S02]  /*cb40*/  LDS.128 R48, [R0] ;  /* 0x0000000000307984 */ /* 0x000e640000000c00 */
        /* <DEDUP_REMOVED lines=11> */
[----:B------:R-:W1:Y:S01]  /*cc00*/  LDS.128 R52, [R0] ;  /* 0x0000000000347984 */ /* 0x000e620000000c00 */
[----:B------:R-:W-:Y:S02]  /*cc10*/  PRMT R62, R120, 0x5410, R125 ;  /* 0x00005410783e7816 */ /* 0x000fe4000000007d */
[----:B------:R-:W-:Y:S01]  /*cc20*/  PRMT R63, R122, 0x5410, R127 ;  /* 0x000054107a3f7816 */ /* 0x000fe2000000007f */
        /* <DEDUP_REMOVED lines=9> */
[----:B------:R0:W-:Y:S02]  /*ccc0*/  STSM.16.M88.4 [R68], R64 ;  /* 0x0000004044007844 */ /* 0x0001e40000000200 */
[----:B------:R-:W-:Y:S06]  /*ccd0*/  BAR.SYNC.DEFER_BLOCKING 0x0 ;  /* 0x0000000000007b1d */ /* 0x000fec0000010000 */
[----:B------:R-:W1:Y:S01]  /*cce0*/  LDS.128 R60, [R0] ;  /* 0x00000000003c7984 */ /* 0x000e620000000c00 */
[----:B0-----:R-:W-:-:S02]  /*ccf0*/  PRMT R64, R186, 0x5410, R189 ;  /* 0x00005410ba407816 */ /* 0x001fc400000000bd */
[----:B------:R-:W-:Y:S02]  /*cd00*/  PRMT R65, R187, 0x5410, R188 ;  /* 0x00005410bb417816 */ /* 0x000fe400000000bc */
[----:B------:R-:W-:Y:S02]  /*cd10*/  PRMT R66, R136, 0x5410, R141 ;  /* 0x0000541088427816 */ /* 0x000fe4000000008d */
[----:B------:R-:W-:Y:S01]  /*cd20*/  PRMT R67, R138, 0x5410, R143 ;  /* 0x000054108a437816 */ /* 0x000fe2000000008f */
[----:B------:R-:W-:Y:S06]  /*cd30*/  BAR.SYNC.DEFER_BLOCKING 0x0 ;  /* 0x0000000000007b1d */ /* 0x000fec0000010000 */
[----:B------:R-:W-:Y:S02]  /*cd40*/  STSM.16.M88.4 [R68], R64 ;  /* 0x0000004044007844 */ /* 0x000fe40000000200 */
[----:B------:R-:W-:Y:S01]  /*cd50*/  BAR.SYNC.DEFER_BLOCKING 0x0 ;  /* 0x0000000000007b1d */ /* 0x000fe20000010000 */
[----:B------:R-:W-:-:S02]  /*cd60*/  F2FP.SATFINITE.E5M2.F32.PACK_AB_MERGE_C R149, R149, R148, RZ ;  /* 0x000000949595723e */ /* 0x000fc400048060ff */
[----:B------:R-:W-:Y:S02]  /*cd70*/  F2FP.SATFINITE.E5M2.F32.PACK_AB_MERGE_C R151, R151, R150, RZ ;  /* 0x000000969797723e */ /* 0x000fe400048060ff */
[----:B------:R-:W-:Y:S01]  /*cd80*/  ISETP.LT.AND P6, PT, R2, UR4, !P0 ;  /* 0x0000000402007c0c */ /* 0x000fe2000c7c1270 */
[----:B------:R-:W0:Y:S01]  /*cd90*/  LDS.128 R64, [R0] ;  /* 0x0000000000407984 */ /* 0x000e220000000c00 */
[----:B------:R-:W-:Y:S01]  /*cda0*/  VIADD R2, R4, 0x3 ;  /* 0x0000000304027836 */ /* 0x000fe20000000000 */
[----:B------:R-:W-:Y:S01]  /*cdb0*/  PRMT R76, R190, 0x5410, R193 ;  /* 0x00005410be4c7816 */ /* 0x000fe200000000c1 */
[----:B------:R-:W-:Y:S01]  /*cdc0*/  ULDC UR4, c[0x0][0x22c] ;  /* 0x00008b0000047ab9 */ /* 0x000fe20000000800 */
[----:B------:R-:W-:Y:S02]  /*cdd0*/  PRMT R77, R191, 0x5410, R192 ;  /* 0x00005410bf4d7816 */ /* 0x000fe400000000c0 */
[----:B------:R-:W-:Y:S02]  /*cde0*/  PRMT R78, R144, 0x5410, R149 ;  /* 0x00005410904e7816 */ /* 0x000fe40000000095 */
[----:B------:R-:W-:Y:S01]  /*cdf0*/  PRMT R79, R146, 0x5410, R151 ;  /* 0x00005410924f7816 */ /* 0x000fe20000000097 */
[----:B------:R-:W-:Y:S01]  /*ce00*/  BAR.SYNC.DEFER_BLOCKING 0x0 ;  /* 0x0000000000007b1d */ /* 0x000fe20000010000 */
[----:B------:R-:W-:-:S05]  /*ce10*/  ISETP.LT.AND P5, PT, R2, UR4, !P0 ;  /* 0x0000000402007c0c */ /* 0x000fca000c7a1270 */
[----:B------:R-:W-:Y:S02]  /*ce20*/  ULDC UR4, c[0x0][0x244] ;  /* 0x0000910000047ab9 */ /* 0x000fe40000000800 */
[----:B------:R-:W-:Y:S01]  /*ce30*/  IMAD R3, R195, UR4, RZ ;  /* 0x00000004c3037c24 */ /* 0x000fe2000f8e02ff */
[----:B------:R-:W-:-:S04]  /*ce40*/  ULDC.64 UR4, c[0x0][0x220] ;  /* 0x0000880000047ab9 */ /* 0x000fc80000000a00 */
[C---:B------:R-:W-:Y:S01]  /*ce50*/  IADD3 R2, P2, R3.reuse, UR4, RZ ;  /* 0x0000000403027c10 */ /* 0x040fe2000ff5e0ff */
[----:B------:R-:W-:Y:S01]  /*ce60*/  ULDC UR4, c[0x0][0x248] ;  /* 0x0000920000047ab9 */ /* 0x000fe20000000800 */
[----:B------:R-:W-:Y:S01]  /*ce70*/  STSM.16.M88.4 [R68], R76 ;  /* 0x0000004c44007844 */ /* 0x000fe20000000200 */
[C---:B------:R-:W-:Y:S01]  /*ce80*/  IMAD R69, R4.reuse, UR4, RZ ;  /* 0x0000000404457c24 */ /* 0x040fe2000f8e02ff */
[----:B------:R-:W-:Y:S01]  /*ce90*/  ISETP.LT.AND P1, PT, R4, UR9, !P0 ;  /* 0x0000000904007c0c */ /* 0x000fe2000c721270 */
[----:B------:R-:W-:Y:S01]  /*cea0*/  ULDC UR4, c[0x0][0x248] ;  /* 0x0000920000047ab9 */ /* 0x000fe20000000800 */
[----:B------:R-:W-:Y:S02]  /*ceb0*/  LEA.HI.X.SX32 R3, R3, UR5, 0x1, P2 ;  /* 0x0000000503037c11 */ /* 0x000fe400090f0eff */
[----:B------:R-:W-:Y:S01]  /*cec0*/  PRMT R73, R28, 0x7770, RZ ;  /* 0x000077701c497816 */ /* 0x000fe200000000ff */
[----:B------:R-:W-:Y:S01]  /*ced0*/  VIADD R5, R4, 0x5 ;  /* 0x0000000504057836 */ /* 0x000fe20000000000 */
[----:B------:R-:W-:Y:S01]  /*cee0*/  BAR.SYNC.DEFER_BLOCKING 0x0 ;  /* 0x0000000000007b1d */ /* 0x000fe20000010000 */
[----:B------:R-:W-:-:S04]  /*cef0*/  IADD3 R6, P2, R69, R2, RZ ;  /* 0x0000000245067210 */ /* 0x000fc80007f5e0ff */
[C---:B------:R-:W-:Y:S01]  /*cf00*/  LEA.HI.X.SX32 R7, R69.reuse, R3, 0x1, P2 ;  /* 0x0000000345077211 */ /* 0x040fe200010f0eff */
[----:B------:R-:W-:Y:S01]  /*cf10*/  VIADD R69, R69, UR4 ;  /* 0x0000000445457c36 */ /* 0x000fe20008000000 */
[----:B------:R-:W-:Y:S01]  /*cf20*/  ULDC UR4, c[0x0][0x22c] ;  /* 0x00008b0000047ab9 */ /* 0x000fe20000000800 */
[----:B------:R-:W-:Y:S01]  /*cf30*/  PRMT R75, R28, 0x7771, RZ ;  /* 0x000077711c4b7816 */ /* 0x000fe200000000ff */
[----:B------:R-:W-:Y:S01]  /*cf40*/  ULDC UR5, c[0x0][0x22c] ;  /* 0x00008b0000057ab9 */ /* 0x000fe20000000800 */
[----:B------:R-:W-:Y:S01]  /*cf50*/  ISETP.LT.AND P2, PT, R5, UR4, !P0 ;  /* 0x0000000405007c0c */ /* 0x000fe2000c741270 */
[----:B------:R-:W-:Y:S01]  /*cf60*/  ULDC UR4, c[0x0][0x248] ;  /* 0x0000920000047ab9 */ /* 0x000fe20000000800 */
[----:B------:R-:W-:Y:S01]  /*cf70*/  VIADD R5, R4, 0x6 ;  /* 0x0000000604057836 */ /* 0x000fe20000000000 */
[----:B------:R2:W-:Y:S01]  /*cf80*/  @P1 STG.E.U8 desc[UR12][R6.64], R73 ;  /* 0x0000004906001986 */ /* 0x0005e2000c10110c */
[----:B------:R-:W-:-:S04]  /*cf90*/  IADD3 R70, P1, R69, R2, RZ ;  /* 0x0000000245467210 */ /* 0x000fc80007f3e0ff */
[C---:B------:R-:W-:Y:S01]  /*cfa0*/  LEA.HI.X.SX32 R71, R69.reuse, R3, 0x1, P1 ;  /* 0x0000000345477211 */ /* 0x040fe200008f0eff */
[----:B------:R-:W-:Y:S01]  /*cfb0*/  VIADD R69, R69, UR4 ;  /* 0x0000000445457c36 */ /* 0x000fe20008000000 */
[----:B------:R-:W-:-:S03]  /*cfc0*/  ULDC UR4, c[0x0][0x248] ;  /* 0x0000920000047ab9 */ /* 0x000fc60000000800 */
[----:B------:R3:W-:Y:S01]  /*cfd0*/  @P6 STG.E.U8 desc[UR12][R70.64], R75 ;  /* 0x0000004b46006986 */ /* 0x0007e2000c10110c */
[C---:B------:R-:W-:Y:S01]  /*cfe0*/  VIADD R72, R69.reuse, UR4 ;  /* 0x0000000445487c36 */ /* 0x040fe20008000000 */
[-C--:B--2---:R-:W-:Y:S01]  /*cff0*/  IADD3 R6, P6, R69, R2.reuse, RZ ;  /* 0x0000000245067210 */ /* 0x084fe20007fde0ff */
[----:B------:R-:W-:Y:S01]  /*d000*/  ULDC UR4, c[0x0][0x248] ;  /* 0x0000920000047ab9 */ /* 0x000fe20000000800 */
[----:B------:R-:W-:Y:S01]  /*d010*/  ISETP.LT.AND P1, PT, R5, UR5, !P0 ;  /* 0x0000000505007c0c */ /* 0x000fe2000c721270 */
[----:B------:R-:W-:Y:S01]  /*d020*/  VIADD R73, R72, UR4 ;  /* 0x0000000448497c36 */ /* 0x000fe20008000000 */
[-C--:B------:R-:W-:Y:S01]  /*d030*/  LEA.HI.X.SX32 R7, R69, R3.reuse, 0x1, P6 ;  /* 0x0000000345077211 */ /* 0x080fe200030f0eff */
[----:B------:R-:W-:Y:S01]  /*d040*/  VIADD R5, R4, 0x7 ;  /* 0x0000000704057836 */ /* 0x000fe20000000000 */
[C---:B------:R-:W-:Y:S01]  /*d050*/  IADD3 R68, P6, R72.reuse, R2, RZ ;  /* 0x0000000248447210 */ /* 0x040fe20007fde0ff */
[----:B------:R-:W-:Y:S01]  /*d060*/  ULDC UR5, c[0x0][0x22c] ;  /* 0x00008b0000057ab9 */ /* 0x000fe20000000800 */
[----:B------:R-:W-:Y:S01]  /*d070*/  PRMT R79, R29, 0x7770, RZ ;  /* 0x000077701d4f7816 */ /* 0x000fe200000000ff */
[----:B------:R-:W-:Y:S01]  /*d080*/  ULDC UR4, c[0x0][0x248] ;  /* 0x0000920000047ab9 */ /* 0x000fe20000000800 */
[----:B------:R-:W-:-:S02]  /*d090*/  LEA.HI.X.SX32 R69, R72, R3, 0x1, P6 ;  /* 0x0000000348457211 */ /* 0x000fc400030f0eff */
[-C--:B---3--:R-:W-:Y:S01]  /*d0a0*/  IADD3 R70, P6, R73, R2.reuse, RZ ;  /* 0x0000000249467210 */ /* 0x088fe20007fde0ff */
[----:B------:R2:W-:Y:S01]  /*d0b0*/  @P4 STG.E.U8 desc[UR12][R6.64], R79 ;  /* 0x0000004f06004986 */ /* 0x0005e2000c10110c */
[----:B------:R-:W-:Y:S01]  /*d0c0*/  ISETP.LT.AND P4, PT, R5, UR5, !P0 ;  /* 0x0000000505007c0c */ /* 0x000fe2000c781270 */
[----:B------:R-:W-:Y:S01]  /*d0d0*/  VIADD R5, R4, 0x8 ;  /* 0x0000000804057836 */ /* 0x000fe20000000000 */
[----:B------:R-:W-:Y:S01]  /*d0e0*/  PRMT R75, R29, 0x7771, RZ ;  /* 0x000077711d4b7816 */ /* 0x000fe200000000ff */
[----:B------:R-:W-:Y:S01]  /*d0f0*/  ULDC UR5, c[0x0][0x22c] ;  /* 0x00008b0000057ab9 */ /* 0x000fe20000000800 */
[CC--:B------:R-:W-:Y:S01]  /*d100*/  LEA.HI.X.SX32 R71, R73.reuse, R3.reuse, 0x1, P6 ;  /* 0x0000000349477211 */ /* 0x0c0fe200030f0eff */
[----:B------:R-:W-:Y:S01]  /*d110*/  VIADD R73, R73, UR4 ;  /* 0x0000000449497c36 */ /* 0x000fe20008000000 */
[----:B------:R-:W-:Y:S01]  /*d120*/  PRMT R77, R30, 0x7770, RZ ;  /* 0x000077701e4d7816 */ /* 0x000fe200000000ff */
[----:B------:R3:W-:Y:S01]  /*d130*/  @P5 STG.E.U8 desc[UR12][R68.64], R75 ;  /* 0x0000004b44005986 */ /* 0x0007e2000c10110c */
[----:B------:R-:W-:Y:S01]  /*d140*/  ISETP.LT.AND P6, PT, R5, UR5, !P0 ;  /* 0x0000000505007c0c */ /* 0x000fe2000c7c1270 */
[C---:B------:R-:W-:Y:S01]  /*d150*/  VIADD R5, R4.reuse, 0x9 ;  /* 0x0000000904057836 */ /* 0x040fe20000000000 */
[----:B------:R-:W-:Y:S01]  /*d160*/  ULDC UR4, c[0x0][0x248] ;  /* 0x0000920000047ab9 */ /* 0x000fe20000000800 */
[----:B------:R4:W-:Y:S01]  /*d170*/  @P3 STG.E.U8 desc[UR12][R70.64], R77 ;  /* 0x0000004d46003986 */ /* 0x0009e2000c10110c */
[CC--:B--2---:R-:W-:Y:S01]  /*d180*/  IADD3 R6, P3, R73.reuse, R2.reuse, RZ ;  /* 0x0000000249067210 */ /* 0x0c4fe20007f7e0ff */
[----:B------:R-:W-:Y:S01]  /*d190*/  ULDC UR5, c[0x0][0x22c] ;  /* 0x00008b0000057ab9 */ /* 0x000fe20000000800 */
[----:B------:R-:W-:Y:S01]  /*d1a0*/  VIADD R72, R73, UR4 ;  /* 0x0000000449487c36 */ /* 0x000fe20008000000 */
[----:B------:R-:W-:Y:S01]  /*d1b0*/  ISETP.LT.AND P5, PT, R5, UR5, !P0 ;  /* 0x0000000505007c0c */ /* 0x000fe2000c7a1270 */
[----:B------:R-:W-:Y:S01]  /*d1c0*/  VIADD R5, R4, 0xa ;  /* 0x0000000a04057836 */ /* 0x000fe20000000000 */
[----:B------:R-:W-:Y:S01]  /*d1d0*/  LEA.HI.X.SX32 R7, R73, R3, 0x1, P3 ;  /* 0x0000000349077211 */ /* 0x000fe200018f0eff */
[----:B------:R-:W-:Y:S01]  /*d1e0*/  ULDC UR4, c[0x0][0x22c] ;  /* 0x00008b0000047ab9 */ /* 0x000fe20000000800 */
[----:B---3--:R-:W-:Y:S01]  /*d1f0*/  PRMT R75, R30, 0x7771, RZ ;  /* 0x000077711e4b7816 */ /* 0x008fe200000000ff */
[----:B------:R-:W-:Y:S01]  /*d200*/  ULDC UR5, c[0x0][0x22c] ;  /* 0x00008b0000057ab9 */ /* 0x000fe20000000800 */
[----:B------:R-:W-:-:S03]  /*d210*/  IADD3 R68, P3, R72, R2, RZ ;  /* 0x0000000248447210 */ /* 0x000fc60007f7e0ff */
[----:B------:R2:W-:Y:S01]  /*d220*/  @P2 STG.E.U8 desc[UR12][R6.64], R75 ;  /* 0x0000004b06002986 */ /* 0x0005e2000c10110c */
[----:B------:R-:W-:Y:S01]  /*d230*/  ISETP.LT.AND P2, PT, R5, UR4, !P0 ;  /* 0x0000000405007c0c */ /* 0x000fe2000c741270 */
[----:B------:R-:W-:Y:S01]  /*d240*/  ULDC UR4, c[0x0][0x248] ;  /* 0x0000920000047ab9 */ /* 0x000fe20000000800 */
[C---:B------:R-:W-:Y:S01]  /*d250*/  LEA.HI.X.SX32 R69, R72.reuse, R3, 0x1, P3 ;  /* 0x0000000348457211 */ /* 0x040fe200018f0eff */
[----:B------:R-:W-:Y:S01]  /*d260*/  VIADD R72, R72, UR4 ;  /* 0x0000000448487c36 */ /* 0x000fe20008000000 */
[----:B------:R-:W-:Y:S01]  /*d270*/  PRMT R73, R31, 0x7770, RZ ;  /* 0x000077701f497816 */ /* 0x000fe200000000ff */
[----:B------:R-:W-:Y:S01]  /*d280*/  VIADD R5, R4, 0xb ;  /* 0x0000000b04057836 */ /* 0x000fe20000000000 */
[----:B------:R-:W-:-:S03]  /*d290*/  ULDC UR4, c[0x0][0x22c] ;  /* 0x00008b0000047ab9 */ /* 0x000fc60000000800 */
[----:B------:R3:W-:Y:S01]  /*d2a0*/  @P1 STG.E.U8 desc[UR12][R68.64], R73 ;  /* 0x0000004944001986 */ /* 0x0007e2000c10110c */
[C---:B----4-:R-:W-:Y:S02]  /*d2b0*/  IADD3 R70, P1, R72.reuse, R2, RZ ;  /* 0x0000000248467210 */ /* 0x050fe40007f3e0ff */
[----:B------:R-:W-:Y:S01]  /*d2c0*/  ISETP.LT.AND P3, PT, R5, UR4, !P0 ;  /* 0x0000000405007c0c */ /* 0x000fe2000c761270 */
[----:B------:R-:W-:Y:S01]  /*d2d0*/  ULDC UR4, c[0x0][0x248] ;  /* 0x0000920000047ab9 */ /* 0x000fe20000000800 */
[C---:B------:R-:W-:Y:S01]  /*d2e0*/  LEA.HI.X.SX32 R71, R72.reuse, R3, 0x1, P1 ;  /* 0x0000000348477211 */ /* 0x040fe200008f0eff */
[----:B------:R-:W-:Y:S01]  /*d2f0*/  VIADD R72, R72, UR4 ;  /* 0x0000000448487c36 */ /* 0x000fe20008000000 */
[----:B--2---:R-:W-:Y:S01]  /*d300*/  PRMT R75, R31, 0x7771, RZ ;  /* 0x000077711f4b7816 */ /* 0x004fe200000000ff */
[----:B------:R-:W-:Y:S01]  /*d310*/  ULDC UR4, c[0x0][0x248] ;  /* 0x0000920000047ab9 */ /* 0x000fe20000000800 */
[----:B------:R-:W-:-:S03]  /*d320*/  VIADD R5, R4, 0xc ;  /* 0x0000000c04057836 */ /* 0x000fc60000000000 */
[----:B------:R2:W-:Y:S01]  /*d330*/  @P4 STG.E.U8 desc[UR12][R70.64], R75 ;  /* 0x0000004b46004986 */ /* 0x0005e2000c10110c */
[CC--:B------:R-:W-:Y:S01]  /*d340*/  IADD3 R6, P4, R72.reuse, R2.reuse, RZ ;  /* 0x0000000248067210 */ /* 0x0c0fe20007f9e0ff */
[----:B---3--:R-:W-:Y:S01]  /*d350*/  VIADD R69, R72, UR4 ;  /* 0x0000000448457c36 */ /* 0x008fe20008000000 */
[----:B------:R-:W-:Y:S01]  /*d360*/  ULDC UR4, c[0x0][0x248] ;  /* 0x0000920000047ab9 */ /* 0x000fe20000000800 */
[----:B------:R-:W-:Y:S02]  /*d370*/  PRMT R77, R28, 0x7772, RZ ;  /* 0x000077721c4d7816 */ /* 0x000fe400000000ff */
[-C--:B------:R-:W-:Y:S02]  /*d380*/  LEA.HI.X.SX32 R7, R72, R3.reuse, 0x1, P4 ;  /* 0x0000000348077211 */ /* 0x080fe400020f0eff */
[----:B------:R-:W-:Y:S01]  /*d390*/  PRMT R73, R28, 0x7773, RZ ;  /* 0x000077731c497816 */ /* 0x000fe200000000ff */
[----:B------:R-:W-:Y:S01]  /*d3a0*/  VIADD R28, R69, UR4 ;  /* 0x00000004451c7c36 */ /* 0x000fe20008000000 */
[----:B------:R-:W-:Y:S01]  /*d3b0*/  ISETP.LT.AND P1, PT, R5, UR5, !P0 ;  /* 0x0000000505007c0c */ /* 0x000fe2000c721270 */
[----:B------:R-:W-:Y:S01]  /*d3c0*/  VIADD R5, R4, 0xd ;  /* 0x0000000d04057836 */ /* 0x000fe20000000000 */
[CC--:B------:R-:W-:Y:S01]  /*d3d0*/  IADD3 R68, P4, R69.reuse, R2.reuse, RZ ;  /* 0x0000000245447210 */ /* 0x0c0fe20007f9e0ff */
[----:B------:R3:W-:Y:S01]  /*d3e0*/  @P6 STG.E.U8 desc[UR12][R6.64], R77 ;  /* 0x0000004d06006986 */ /* 0x0007e2000c10110c */
[----:B------:R-:W-:Y:S01]  /*d3f0*/  ULDC UR5, c[0x0][0x22c] ;  /* 0x00008b0000057ab9 */ /* 0x000fe20000000800 */
[----:B--2---:R-:W-:Y:S01]  /*d400*/  IADD3 R70, P6, R28, R2, RZ ;  /* 0x000000021c467210 */ /* 0x004fe20007fde0ff */
[----:B------:R-:W-:Y:S01]  /*d410*/  ULDC UR4, c[0x0][0x248] ;  /* 0x0000920000047ab9 */ /* 0x000fe20000000800 */
[----:B------:R-:W-:-:S02]  /*d420*/  LEA.HI.X.SX32 R69, R69, R3, 0x1, P4 ;  /* 0x0000000345457211 */ /* 0x000fc400020f0eff */
[----:B------:R-:W-:Y:S01]  /*d430*/  ISETP.LT.AND P4, PT, R5, UR5, !P0 ;  /* 0x0000000505007c0c */ /* 0x000fe2000c781270 */
[----:B------:R-:W-:Y:S01]  /*d440*/  VIADD R5, R4, 0xe ;  /* 0x0000000e04057836 */ /* 0x000fe20000000000 */
[C---:B------:R-:W-:Y:S01]  /*d450*/  LEA.HI.X.SX32 R71, R28.reuse, R3, 0x1, P6 ;  /* 0x000000031c477211 */ /* 0x040fe200030f0eff */
[----:B------:R-:W-:Y:S01]  /*d460*/  VIADD R28, R28, UR4 ;  /* 0x000000041c1c7c36 */ /* 0x000fe20008000000 */
[----:B------:R-:W-:Y:S01]  /*d470*/  PRMT R75, R29, 0x7772, RZ ;  /* 0x000077721d4b7816 */ /* 0x000fe200000000ff */
[----:B------:R-:W-:Y:S01]  /*d480*/  ULDC UR5, c[0x0][0x22c] ;  /* 0x00008b0000057ab9 */ /* 0x000fe20000000800 */
[----:B------:R2:W-:Y:S01]  /*d490*/  @P5 STG.E.U8 desc[UR12][R68.64], R73 ;  /* 0x0000004944005986 */ /* 0x0005e2000c10110c */
[----:B------:R-:W-:Y:S01]  /*d4a0*/  ISETP.LT.AND P6, PT, R5, UR5, !P0 ;  /* 0x0000000505007c0c */ /* 0x000fe2000c7c1270 */
[----:B------:R-:W-:Y:S01]  /*d4b0*/  VIADD R5, R4, 0xf ;  /* 0x0000000f04057836 */ /* 0x000fe20000000000 */
[----:B------:R-:W-:Y:S01]  /*d4c0*/  ULDC UR4, c[0x0][0x248] ;  /* 0x0000920000047ab9 */ /* 0x000fe20000000800 */
[----:B------:R4:W-:Y:S01]  /*d4d0*/  @P2 STG.E.U8 desc[UR12][R70.64], R75 ;  /* 0x0000004b46002986 */ /* 0x0009e2000c10110c */
[----:B---3--:R-:W-:Y:S01]  /*d4e0*/  IADD3 R6, P2, R28, R2, RZ ;  /* 0x000000021c067210 */ /* 0x008fe20007f5e0ff */
[----:B------:R-:W-:-:S02]  /*d4f0*/  ULDC UR5, c[0x0][0x22c] ;  /* 0x00008b0000057ab9 */ /* 0x000fc40000000800 */
[----:B------:R-:W-:Y:S01]  /*d500*/  ISETP.LT.AND P5, PT, R5, UR5, !P0 ;  /* 0x0000000505007c0c */ /* 0x000fe2000c7a1270 */
[----:B------:R-:W-:Y:S01]  /*d510*/  VIADD R5, R4, 0x10 ;  /* 0x0000001004057836 */ /* 0x000fe20000000000 */
[C---:B------:R-:W-:Y:S01]  /*d520*/  LEA.HI.X.SX32 R7, R28.reuse, R3, 0x1, P2 ;  /* 0x000000031c077211 */ /* 0x040fe200010f0eff */
[----:B------:R-:W-:Y:S01]  /*d530*/  ULDC UR5, c[0x0][0x22c] ;  /* 0x00008b0000057ab9 */ /* 0x000fe20000000800 */
[----:B--2---:R-:W-:Y:S01]  /*d540*/  VIADD R68, R28, UR4 ;  /* 0x000000041c447c36 */ /* 0x004fe20008000000 */
[----:B------:R-:W-:Y:S01]  /*d550*/  PRMT R73, R29, 0x7773, RZ ;  /* 0x000077731d497816 */ /* 0x000fe200000000ff */
[----:B------:R-:W-:-:S03]  /*d560*/  ULDC UR4, c[0x0][0x22c] ;  /* 0x00008b0000047ab9 */ /* 0x000fc60000000800 */
[C---:B------:R-:W-:Y:S01]  /*d570*/  IADD3 R28, P2, R68.reuse, R2, RZ ;  /* 0x00000002441c7210 */ /* 0x040fe20007f5e0ff */
[----:B------:R2:W-:Y:S01]  /*d580*/  @P3 STG.E.U8 desc[UR12][R6.64], R73 ;  /* 0x0000004906003986 */ /* 0x0005e2000c10110c */
[----:B------:R-:W-:Y:S01]  /*d590*/  ISETP.LT.AND P3, PT, R5, UR4, !P0 ;  /* 0x0000000405007c0c */ /* 0x000fe2000c761270 */
[----:B------:R-:W-:Y:S01]  /*d5a0*/  ULDC UR4, c[0x0][0x248] ;  /* 0x0000920000047ab9 */ /* 0x000fe20000000800 */
[C---:B------:R-:W-:Y:S01]  /*d5b0*/  LEA.HI.X.SX32 R29, R68.reuse, R3, 0x1, P2 ;  /* 0x00000003441d7211 */ /* 0x040fe200010f0eff */
[----:B----4-:R-:W-:Y:S01]  /*d5c0*/  VIADD R70, R68, UR4 ;  /* 0x0000000444467c36 */ /* 0x010fe20008000000 */
[----:B------:R-:W-:Y:S01]  /*d5d0*/  PRMT R71, R30, 0x7772, RZ ;  /* 0x000077721e477816 */ /* 0x000fe200000000ff */
[----:B------:R-:W-:Y:S01]  /*d5e0*/  VIADD R5, R4, 0x11 ;  /* 0x0000001104057836 */ /* 0x000fe20000000000 */
[----:B------:R-:W-:-:S03]  /*d5f0*/  ULDC UR4, c[0x0][0x22c] ;  /* 0x00008b0000047ab9 */ /* 0x000fc60000000800 */
[----:B------:R3:W-:Y:S01]  /*d600*/  @P1 STG.E.U8 desc[UR12][R28.64], R71 ;  /* 0x000000471c001986 */ /* 0x0007e2000c10110c */
[C---:B------:R-:W-:Y:S02]  /*d610*/  IADD3 R68, P1, R70.reuse, R2, RZ ;  /* 0x0000000246447210 */ /* 0x040fe40007f3e0ff */
[----:B------:R-:W-:Y:S01]  /*d620*/  ISETP.LT.AND P2, PT, R5, UR4, !P0 ;  /* 0x0000000405007c0c */ /* 0x000fe2000c741270 */
[----:B------:R-:W-:Y:S01]  /*d630*/  ULDC UR4, c[0x0][0x248] ;  /* 0x0000920000047ab9 */ /* 0x000fe20000000800 */
[C---:B------:R-:W-:Y:S01]  /*d640*/  LEA.HI.X.SX32 R69, R70.reuse, R3, 0x1, P1 ;  /* 0x0000000346457211 */ /* 0x040fe200008f0eff */
[----:B------:R-:W-:Y:S01]  /*d650*/  VIADD R70, R70, UR4 ;  /* 0x0000000446467c36 */ /* 0x000fe20008000000 */
[----:B------:R-:W-:Y:S01]  /*d660*/  PRMT R75, R30, 0x7773, RZ ;  /* 0x000077731e4b7816 */ /* 0x000fe200000000ff */
[----:B------:R-:W-:Y:S01]  /*d670*/  ULDC UR4, c[0x0][0x248] ;  /* 0x0000920000047ab9 */ /* 0x000fe20000000800 */
[----:B------:R-:W-:-:S03]  /*d680*/  VIADD R5, R4, 0x12 ;  /* 0x0000001204057836 */ /* 0x000fc60000000000 */
[----:B------:R4:W-:Y:S01]  /*d690*/  @P4 STG.E.U8 desc[UR12][R68.64], R75 ;  /* 0x0000004b44004986 */ /* 0x0009e2000c10110c */
[CC--:B--2---:R-:W-:Y:S01]  /*d6a0*/  IADD3 R6, P4, R70.reuse, R2.reuse, RZ ;  /* 0x0000000246067210 */ /* 0x0c4fe20007f9e0ff */
[C---:B---3--:R-:W-:Y:S01]  /*d6b0*/  VIADD R29, R70.reuse, UR4 ;  /* 0x00000004461d7c36 */ /* 0x048fe20008000000 */
[----:B------:R-:W-:Y:S01]  /*d6c0*/  ULDC UR4, c[0x0][0x248] ;  /* 0x0000920000047ab9 */ /* 0x000fe20000000800 */
[----:B------:R-:W-:Y:S02]  /*d6d0*/  PRMT R73, R31, 0x7772, RZ ;  /* 0x000077721f497816 */ /* 0x000fe400000000ff */
[-C--:B------:R-:W-:Y:S02]  /*d6e0*/  LEA.HI.X.SX32 R7, R70, R3.reuse, 0x1, P4 ;  /* 0x0000000346077211 */ /* 0x080fe400020f0eff */
[----:B------:R-:W-:Y:S01]  /*d6f0*/  ISETP.LT.AND P1, PT, R5, UR5, !P0 ;  /* 0x0000000505007c0c */ /* 0x000fe2000c721270 */
[----:B------:R-:W-:Y:S01]  /*d700*/  VIADD R5, R4, 0x13 ;  /* 0x0000001304057836 */ /* 0x000fe20000000000 */
[CC--:B------:R-:W-:Y:S01]  /*d710*/  IADD3 R28, P4, R29.reuse, R2.reuse, RZ ;  /* 0x000000021d1c7210 */ /* 0x0c0fe20007f9e0ff */
[C---:B----4-:R-:W-:Y:S01]  /*d720*/  VIADD R68, R29.reuse, UR4 ;  /* 0x000000041d447c36 */ /* 0x050fe20008000000 */
[----:B------:R2:W-:Y:S01]  /*d730*/  @P6 STG.E.U8 desc[UR12][R6.64], R73 ;  /* 0x0000004906006986 */ /* 0x0005e2000c10110c */
[----:B------:R-:W-:Y:S01]  /*d740*/  ULDC UR5, c[0x0][0x22c] ;  /* 0x00008b0000057ab9 */ /* 0x000fe20000000800 */
[----:B------:R-:W-:Y:S01]  /*d750*/  LEA.HI.X.SX32 R29, R29, R3, 0x1, P4 ;  /* 0x000000031d1d7211 */ /* 0x000fe200020f0eff */
[----:B------:R-:W-:Y:S01]  /*d760*/  ULDC UR4, c[0x0][0x248] ;  /* 0x0000920000047ab9 */ /* 0x000fe20000000800 */
[----:B------:R-:W-:-:S02]  /*d770*/  IADD3 R30, P6, R68, R2, RZ ;  /* 0x00000002441e7210 */ /* 0x000fc40007fde0ff */
        /* <DEDUP_REMOVED lines=9> */
[----:B------:R-:W-:Y:S01]  /*d810*/  VIADD R5, R4, 0x15 ;  /* 0x0000001504057836 */ /* 0x000fe20000000000 */
        /* <DEDUP_REMOVED lines=21> */
[----:B----4-:R-:W-:Y:S02]  /*d970*/  IADD3 R30, P1, R69, R2, RZ ;  /* 0x00000002451e7210 */ /* 0x010fe40007f3e0ff */
        /* <DEDUP_REMOVED lines=9> */
[C---:B---3--:R-:W-:Y:S01]  /*da10*/  VIADD R29, R69.reuse, UR4 ;  /* 0x00000004451d7c36 */ /* 0x048fe20008000000 */
[----:B------:R-:W-:Y:S01]  /*da20*/  ULDC UR4, c[0x0][0x248] ;  /* 0x0000920000047ab9 */ /* 0x000fe20000000800 */
[----:B------:R-:W-:Y:S02]  /*da30*/  PRMT R73, R10, 0x7770, RZ ;  /* 0x000077700a497816 */ /* 0x000fe400000000ff */
[-C--:B------:R-:W-:Y:S01]  /*da40*/  LEA.HI.X.SX32 R7, R69, R3.reuse, 0x1, P4 ;  /* 0x0000000345077211 */ /* 0x080fe200020f0eff */
        /* <DEDUP_REMOVED lines=11> */
[----:B------:R-:W-:Y:S01]  /*db00*/  PRMT R69, R10, 0x7771, RZ ;  /* 0x000077710a457816 */ /* 0x000fe200000000ff */
[----:B------:R-:W-:Y:S01]  /*db10*/  ULDC UR5, c[0x0][0x22c] ;  /* 0x00008b0000057ab9 */ /* 0x000fe20000000800 */
[C---:B------:R-:W-:Y:S01]  /*db20*/  LEA.HI.X.SX32 R31, R68.reuse, R3, 0x1, P6 ;  /* 0x00000003441f7211 */ /* 0x040fe200030f0eff */
[----:B------:R-:W-:Y:S01]  /*db30*/  VIADD R68, R68, UR4 ;  /* 0x0000000444447c36 */ /* 0x000fe20008000000 */
[----:B------:R-:W-:Y:S01]  /*db40*/  PRMT R71, R11, 0x7770, RZ ;  /* 0x000077700b477816 */ /* 0x000fe200000000ff */
[----:B------:R2:W-:Y:S01]  /*db50*/  @P5 STG.E.U8 desc[UR12][R28.64], R69 ;  /* 0x000000451c005986 */ /* 0x0005e2000c10110c */
[----:B------:R-:W-:Y:S01]  /*db60*/  ISETP.LT.AND P6, PT, R5, UR5, !P0 ;  /* 0x0000000505007c0c */ /* 0x000fe2000c7c1270 */
[----:B------:R-:W-:Y:S01]  /*db70*/  VIADD R5, R4, 0x1b ;  /* 0x0000001b04057836 */ /* 0x000fe20000000000 */
[----:B------:R-:W-:Y:S01]  /*db80*/  ULDC UR4, c[0x0][0x248] ;  /* 0x0000920000047ab9 */ /* 0x000fe20000000800 */
[----:B------:R4:W-:Y:S01]  /*db90*/  @P2 STG.E.U8 desc[UR12][R30.64], R71 ;  /* 0x000000471e002986 */ /* 0x0009e2000c10110c */
[----:B---3--:R-:W-:Y:S01]  /*dba0*/  IADD3 R6, P2, R68, R2, RZ ;  /* 0x0000000244067210 */ /* 0x008fe20007f5e0ff */
[----:B------:R-:W-:Y:S01]  /*dbb0*/  ULDC UR5, c[0x0][0x22c] ;  /* 0x00008b0000057ab9 */ /* 0x000fe20000000800 */
[----:B------:R-:W-:-:S02]  /*dbc0*/  PRMT R73, R11, 0x7771, RZ ;  /* 0x000077710b497816 */ /* 0x000fc400000000ff */
[----:B------:R-:W-:Y:S01]  /*dbd0*/  ISETP.LT.AND P5, PT, R5, UR5, !P0 ;  /* 0x0000000505007c0c */ /* 0x000fe2000c7a1270 */
[----:B------:R-:W-:Y:S01]  /*dbe0*/  VIADD R5, R4, 0x1c ;  /* 0x0000001c04057836 */ /* 0x000fe20000000000 */
[CC--:B------:R-:W-:Y:S01]  /*dbf0*/  LEA.HI.X.SX32 R7, R68.reuse, R3.reuse, 0x1, P2 ;  /* 0x0000000344077211 */ /* 0x0c0fe200010f0eff */
[----:B--2---:R-:W-:Y:S01]  /*dc00*/  VIADD R69, R68, UR4 ;  /* 0x0000000444457c36 */ /* 0x004fe20008000000 */
[----:B------:R-:W-:Y:S01]  /*dc10*/  ULDC UR4, c[0x0][0x22c] ;  /* 0x00008b0000047ab9 */ /* 0x000fe20000000800 */
[C---:B------:R-:W-:Y:S01]  /*dc20*/  PRMT R75, R8.reuse, 0x7773, RZ ;  /* 0x00007773084b7816 */ /* 0x040fe200000000ff */
[----:B------:R-:W-:Y:S01]  /*dc30*/  ULDC UR5, c[0x0][0x22c] ;  /* 0x00008b0000057ab9 */ /* 0x000fe20000000800 */
[----:B------:R2:W-:Y:S01]  /*dc40*/  @P3 STG.E.U8 desc[UR12][R6.64], R73 ;  /* 0x0000004906003986 */ /* 0x0005e2000c10110c */
[----:B------:R-:W-:Y:S02]  /*dc50*/  IADD3 R28, P2, R69, R2, RZ ;  /* 0x00000002451c7210 */ /* 0x000fe40007f5e0ff */
[----:B------:R-:W-:Y:S01]  /*dc60*/  ISETP.LT.AND P3, PT, R5, UR4, !P0 ;  /* 0x0000000405007c0c */ /* 0x000fe2000c761270 */
[----:B------:R-:W-:Y:S01]  /*dc70*/  ULDC UR4, c[0x0][0x248] ;  /* 0x0000920000047ab9 */ /* 0x000fe20000000800 */
[C---:B------:R-:W-:Y:S01]  /*dc80*/  LEA.HI.X.SX32 R29, R69.reuse, R3, 0x1, P2 ;  /* 0x00000003451d7211 */ /* 0x040fe200010f0eff */
[----:B------:R-:W-:Y:S01]  /*dc90*/  VIADD R69, R69, UR4 ;  /* 0x0000000445457c36 */ /* 0x000fe20008000000 */
[----:B----4-:R-:W-:Y:S01]  /*dca0*/  PRMT R71, R8, 0x7772, RZ ;  /* 0x0000777208477816 */ /* 0x010fe200000000ff */
[----:B------:R-:W-:Y:S01]  /*dcb0*/  VIADD R5, R4, 0x1d ;  /* 0x0000001d04057836 */ /* 0x000fe20000000000 */
[----:B------:R-:W-:-:S03]  /*dcc0*/  ULDC UR4, c[0x0][0x22c] ;  /* 0x00008b0000047ab9 */ /* 0x000fc60000000800 */
[----:B------:R3:W-:Y:S01]  /*dcd0*/  @P1 STG.E.U8 desc[UR12][R28.64], R71 ;  /* 0x000000471c001986 */ /* 0x0007e2000c10110c */
[-C--:B------:R-:W-:Y:S02]  /*dce0*/  IADD3 R30, P1, R69, R2.reuse, RZ ;  /* 0x00000002451e7210 */ /* 0x080fe40007f3e0ff */
[----:B------:R-:W-:Y:S01]  /*dcf0*/  ISETP.LT.AND P2, PT, R5, UR4, !P0 ;  /* 0x0000000405007c0c */ /* 0x000fe2000c741270 */
[----:B------:R-:W-:Y:S01]  /*dd00*/  ULDC UR4, c[0x0][0x248] ;  /* 0x0000920000047ab9 */ /* 0x000fe20000000800 */
[C---:B------:R-:W-:Y:S01]  /*dd10*/  LEA.HI.X.SX32 R31, R69.reuse, R3, 0x1, P1 ;  /* 0x00000003451f7211 */ /* 0x040fe200008f0eff */
[----:B------:R-:W-:Y:S01]  /*dd20*/  VIADD R69, R69, UR4 ;  /* 0x0000000445457c36 */ /* 0x000fe20008000000 */
[----:B------:R-:W-:Y:S01]  /*dd30*/  ULDC UR4, c[0x0][0x248] ;  /* 0x0000920000047ab9 */ /* 0x000fe20000000800 */
[----:B------:R-:W-:Y:S02]  /*dd40*/  VIADD R5, R4, 0x1e ;  /* 0x0000001e04057836 */ /* 0x000fe40000000000 */
[----:B------:R4:W-:Y:S01]  /*dd50*/  @P4 STG.E.U8 desc[UR12][R30.64], R75 ;  /* 0x0000004b1e004986 */ /* 0x0009e2000c10110c */
[C---:B--2---:R-:W-:Y:S01]  /*dd60*/  IADD3 R6, P4, R69.reuse, R2, RZ ;  /* 0x0000000245067210 */ /* 0x044fe20007f9e0ff */
[----:B---3--:R-:W-:Y:S01]  /*dd70*/  VIADD R28, R69, UR4 ;  /* 0x00000004451c7c36 */ /* 0x008fe20008000000 */
[----:B------:R-:W-:Y:S01]  /*dd80*/  ULDC UR4, c[0x0][0x248] ;  /* 0x0000920000047ab9 */ /* 0x000fe20000000800 */
[----:B------:R-:W-:-:S02]  /*dd90*/  PRMT R73, R9, 0x7772, RZ ;  /* 0x0000777209497816 */ /* 0x000fc400000000ff */
[-C--:B------:R-:W-:Y:S02]  /*dda0*/  LEA.HI.X.SX32 R7, R69, R3.reuse, 0x1, P4 ;  /* 0x0000000345077211 */ /* 0x080fe400020f0eff */
[CC--:B------:R-:W-:Y:S02]  /*ddb0*/  IADD3 R8, P4, R28.reuse, R2.reuse, RZ ;  /* 0x000000021c087210 */ /* 0x0c0fe40007f9e0ff */
[----:B------:R-:W-:Y:S01]  /*ddc0*/  ISETP.LT.AND P1, PT, R5, UR5, !P0 ;  /* 0x0000000505007c0c */ /* 0x000fe2000c721270 */
[----:B----4-:R-:W-:Y:S01]  /*ddd0*/  VIADD R30, R28, UR4 ;  /* 0x000000041c1e7c36 */ /* 0x010fe20008000000 */
[----:B------:R-:W-:Y:S01]  /*dde0*/  PRMT R71, R9, 0x7773, RZ ;  /* 0x0000777309477816 */ /* 0x000fe200000000ff */
[----:B------:R-:W-:Y:S01]  /*ddf0*/  VIADD R5, R4, 0x1f ;  /* 0x0000001f04057836 */ /* 0x000fe20000000000 */
[-C--:B------:R-:W-:Y:S01]  /*de00*/  LEA.HI.X.SX32 R9, R28, R3.reuse, 0x1, P4 ;  /* 0x000000031c097211 */ /* 0x080fe200020f0eff */
[----:B------:R2:W-:Y:S01]  /*de10*/  @P6 STG.E.U8 desc[UR12][R6.64], R73 ;  /* 0x0000004906006986 */ /* 0x0005e2000c10110c */
[----:B------:R-:W-:Y:S01]  /*de20*/  ULDC UR5, c[0x0][0x22c] ;  /* 0x00008b0000057ab9 */ /* 0x000fe20000000800 */
[-C--:B------:R-:W-:Y:S01]  /*de30*/  IADD3 R28, P6, R30, R2.reuse, RZ ;  /* 0x000000021e1c7210 */ /* 0x080fe20007fde0ff */
[----:B------:R-:W-:Y:S01]  /*de40*/  ULDC UR4, c[0x0][0x248] ;  /* 0x0000920000047ab9 */ /* 0x000fe20000000800 */
[----:B------:R-:W-:Y:S01]  /*de50*/  ISETP.LT.AND P4, PT, R5, UR5, !P0 ;  /* 0x0000000505007c0c */ /* 0x000fe2000c781270 */
[----:B------:R-:W-:Y:S01]  /*de60*/  VIADD R5, R4, 0x20 ;  /* 0x0000002004057836 */ /* 0x000fe20000000000 */
[CC--:B------:R-:W-:Y:S01]  /*de70*/  LEA.HI.X.SX32 R29, R30.reuse, R3.reuse, 0x1, P6 ;  /* 0x000000031e1d7211 */ /* 0x0c0fe200030f0eff */
        /* <DEDUP_REMOVED lines=27> */
[----:B------:R-:W-:Y:S02]  /*e030*/  IADD3 R10, P1, R31, R2, RZ ;  /* 0x000000021f0a7210 */ /* 0x000fe40007f3e0ff */
[----:B------:R-:W-:Y:S01]  /*e040*/  ISETP.LT.AND P3, PT, R5, UR4, !P0 ;  /* 0x0000000405007c0c */ /* 0x000fe2000c761270 */
[----:B------:R-:W-:Y:S01]  /*e050*/  ULDC UR4, c[0x0][0x248] ;  /* 0x0000920000047ab9 */ /* 0x000fe20000000800 */
[----:B------:R-:W-:Y:S02]  /*e060*/  PRMT R29, R11, 0x7773, RZ ;  /* 0x000077730b1d7816 */ /* 0x000fe400000000ff */
[C---:B------:R-:W-:Y:S01]  /*e070*/  LEA.HI.X.SX32 R11, R31.reuse, R3, 0x1, P1 ;  /* 0x000000031f0b7211 */ /* 0x040fe200008f0eff */
[----:B------:R-:W-:Y:S01]  /*e080*/  VIADD R31, R31, UR4 ;  /* 0x000000041f1f7c36 */ /* 0x000fe20008000000 */
[----:B------:R-:W-:Y:S01]  /*e090*/  ULDC UR4, c[0x0][0x248] ;  /* 0x0000920000047ab9 */ /* 0x000fe20000000800 */
[----:B------:R-:W-:-:S02]  /*e0a0*/  VIADD R5, R4, 0x24 ;  /* 0x0000002404057836 */ /* 0x000fc40000000000 */
[----:B------:R4:W-:Y:S01]  /*e0b0*/  @P4 STG.E.U8 desc[UR12][R10.64], R29 ;  /* 0x0000001d0a004986 */ /* 0x0009e2000c10110c */
[CC--:B--2---:R-:W-:Y:S01]  /*e0c0*/  IADD3 R6, P4, R31.reuse, R2.reuse, RZ ;  /* 0x000000021f067210 */ /* 0x0c4fe20007f9e0ff */
        /* <DEDUP_REMOVED lines=10> */
[----:B----4-:R-:W-:Y:S01]  /*e170*/  IADD3 R10, P6, R28, R2, RZ ;  /* 0x000000021c0a7210 */ /* 0x010fe20007fde0ff */
[----:B------:R-:W-:Y:S01]  /*e180*/  ULDC UR4, c[0x0][0x248] ;  /* 0x0000920000047ab9 */ /* 0x000fe20000000800 */
[----:B------:R-:W-:-:S02]  /*e190*/  LEA.HI.X.SX32 R9, R9, R3, 0x1, P4 ;  /* 0x0000000309097211 */ /* 0x000fc400020f0eff */
        /* <DEDUP_REMOVED lines=74> */
[----:B------:R-:W-:Y:S02]  /*e640*/  ULDC UR5, c[0x0][0x22c] ;  /* 0x00008b0000057ab9 */ /* 0x000fe40000000800 */
        /* <DEDUP_REMOVED lines=53> */
[----:B------:R-:W-:Y:S01]  /*e9a0*/  PRMT R31, R16, 0x7770, RZ ;  /* 0x00007770101f7816 */ /* 0x000fe200000000ff */
[----:B------:R-:W-:Y:S01]  /*e9b0*/  ULDC UR5, c[0x0][0x22c] ;  /* 0x00008b0000057ab9 */ /* 0x000fe20000000800 */
[----:B------:R2:W-:Y:S01]  /*e9c0*/  @P3 STG.E.U8 desc[UR12][R6.64], R15 ;  /* 0x0000000f06003986 */ /* 0x0005e2000c10110c */
[----:B------:R-:W-:Y:S02]  /*e9d0*/  IADD3 R8, P2, R13, R2, RZ ;  /* 0x000000020d087210 */ /* 0x000fe40007f5e0ff */
[----:B------:R-:W-:Y:S01]  /*e9e0*/  ISETP.LT.AND P3, PT, R5, UR4, !P0 ;  /* 0x0000000405007c0c */ /* 0x000fe2000c761270 */
[----:B------:R-:W-:Y:S01]  /*e9f0*/  ULDC UR4, c[0x0][0x248] ;  /* 0x0000920000047ab9 */ /* 0x000fe20000000800 */
[C---:B------:R-:W-:Y:S01]  /*ea00*/  LEA.HI.X.SX32 R9, R13.reuse, R3, 0x1, P2 ;  /* 0x000000030d097211 */ /* 0x040fe200010f0eff */
[----:B------:R-:W-:Y:S01]  /*ea10*/  VIADD R13, R13, UR4 ;  /* 0x000000040d0d7c36 */ /* 0x000fe20008000000 */
[----:B------:R-:W-:Y:S01]  /*ea20*/  ULDC UR4, c[0x0][0x22c] ;  /* 0x00008b0000047ab9 */ /* 0x000fe20000000800 */
[----:B------:R-:W-:-:S02]  /*ea30*/  VIADD R5, R4, 0x35 ;  /* 0x0000003504057836 */ /* 0x000fc40000000000 */
[----:B------:R3:W-:Y:S01]  /*ea40*/  @P1 STG.E.U8 desc[UR12][R8.64], R31 ;  /* 0x0000001f08001986 */ /* 0x0007e2000c10110c */
[----:B----4-:R-:W-:Y:S02]  /*ea50*/  IADD3 R10, P1, R13, R2, RZ ;  /* 0x000000020d0a7210 */ /* 0x010fe40007f3e0ff */
        /* <DEDUP_REMOVED lines=34> */
[----:B--2---:R-:W-:Y:S01]  /*ec80*/  IADD3 R6, P3, R12, R2, RZ ;  /* 0x000000020c067210 */ /* 0x004fe20007f7e0ff */
[----:B------:R-:W-:Y:S01]  /*ec90*/  ULDC UR5, c[0x0][0x22c] ;  /* 0x00008b0000057ab9 */ /* 0x000fe20000000800 */
[----:B------:R-:W-:-:S02]  /*eca0*/  PRMT R15, R18, 0x7771, RZ ;  /* 0x00007771120f7816 */ /* 0x000fc400000000ff */
[----:B------:R-:W-:Y:S01]  /*ecb0*/  ISETP.LT.AND P5, PT, R5, UR5, !P0 ;  /* 0x0000000505007c0c */ /* 0x000fe2000c7a1270 */
[----:B------:R-:W-:Y:S01]  /*ecc0*/  VIADD R5, R4, 0x3a ;  /* 0x0000003a04057836 */ /* 0x000fe20000000000 */
[CC--:B------:R-:W-:Y:S01]  /*ecd0*/  LEA.HI.X.SX32 R7, R12.reuse, R3.reuse, 0x1, P3 ;  /* 0x000000030c077211 */ /* 0x0c0fe200018f0eff */
[----:B---3--:R-:W-:Y:S01]  /*ece0*/  VIADD R13, R12, UR4 ;  /* 0x000000040c0d7c36 */ /* 0x008fe20008000000 */
        /* <DEDUP_REMOVED lines=77> */
[C---:B------:R-:W-:Y:S01]  /*f1c0*/  PRMT R15, R19.reuse, 0x7773, RZ ;  /* 0x00007773130f7816 */ /* 0x040fe200000000ff */
[----:B------:R-:W-:Y:S01]  /*f1d0*/  ULDC UR4, c[0x0][0x248] ;  /* 0x0000920000047ab9 */ /* 0x000fe20000000800 */
[----:B------:R-:W-:Y:S01]  /*f1e0*/  PRMT R19, R19, 0x7772, RZ ;  /* 0x0000777213137816 */ /* 0x000fe200000000ff */
[----:B------:R-:W-:Y:S01]  /*f1f0*/  VIADD R12, R9, UR4 ;  /* 0x00000004090c7c36 */ /* 0x000fe20008000000 */
[----:B------:R-:W-:Y:S01]  /*f200*/  LEA.HI.X.SX32 R7, R13, R3, 0x1, P4 ;  /* 0x000000030d077211 */ /* 0x000fe200020f0eff */
[----:B------:R-:W-:Y:S01]  /*f210*/  ULDC UR4, c[0x0][0x248] ;  /* 0x0000920000047ab9 */ /* 0x000fe20000000800 */
[----:B------:R-:W-:Y:S01]  /*f220*/  ISETP.LT.AND P1, PT, R5, UR5, !P0 ;  /* 0x0000000505007c0c */ /* 0x000fe2000c721270 */
[----:B------:R-:W-:Y:S01]  /*f230*/  VIADD R5, R4, 0x43 ;  /* 0x0000004304057836 */ /* 0x000fe20000000000 */
[-C--:B------:R-:W-:Y:S01]  /*f240*/  IADD3 R8, P4, R9, R2.reuse, RZ ;  /* 0x0000000209087210 */ /* 0x080fe20007f9e0ff */
[----:B------:R3:W-:Y:S01]  /*f250*/  @P6 STG.E.U8 desc[UR12][R6.64], R19 ;  /* 0x0000001306006986 */ /* 0x0007e2000c10110c */
[----:B------:R-:W-:Y:S01]  /*f260*/  ULDC UR5, c[0x0][0x22c] ;  /* 0x00008b0000057ab9 */ /* 0x000fe20000000800 */
[----:B--2---:R-:W-:-:S02]  /*f270*/  IADD3 R10, P6, R12, R2, RZ ;  /* 0x000000020c0a7210 */ /* 0x004fc40007fde0ff */
[-C--:B------:R-:W-:Y:S02]  /*f280*/  LEA.HI.X.SX32 R9, R9, R3.reuse, 0x1, P4 ;  /* 0x0000000309097211 */ /* 0x080fe400020f0eff */
        /* <DEDUP_REMOVED lines=11> */
[CC--:B---3--:R-:W-:Y:S01]  /*f340*/  IADD3 R6, P3, R12.reuse, R2.reuse, RZ ;  /* 0x000000020c067210 */ /* 0x0c8fe20007f7e0ff */
[----:B------:R-:W-:Y:S01]  /*f350*/  ULDC UR5, c[0x0][0x22c] ;  /* 0x00008b0000057ab9 */ /* 0x000fe20000000800 */
[----:B------:R-:W-:Y:S01]  /*f360*/  VIADD R13, R12, UR4 ;  /* 0x000000040c0d7c36 */ /* 0x000fe20008000000 */
[----:B------:R-:W-:Y:S01]  /*f370*/  ISETP.LT.AND P5, PT, R5, UR5, !P0 ;  /* 0x0000000505007c0c */ /* 0x000fe2000c7a1270 */
[----:B------:R-:W-:Y:S01]  /*f380*/  VIADD R5, R4, 0x46 ;  /* 0x0000004604057836 */ /* 0x000fe20000000000 */
[----:B------:R-:W-:Y:S01]  /*f390*/  LEA.HI.X.SX32 R7, R12, R3, 0x1, P3 ;  /* 0x000000030c077211 */ /* 0x000fe200018f0eff */
[----:B------:R-:W-:Y:S01]  /*f3a0*/  ULDC UR4, c[0x0][0x22c] ;  /* 0x00008b0000047ab9 */ /* 0x000fe20000000800 */
[----:B------:R-:W-:Y:S01]  /*f3b0*/  PRMT R17, R20, 0x7771, RZ ;  /* 0x0000777114117816 */ /* 0x000fe200000000ff */
[----:B------:R-:W-:Y:S01]  /*f3c0*/  ULDC UR5, c[0x0][0x22c] ;  /* 0x00008b0000057ab9 */ /* 0x000fe20000000800 */
[----:B--2---:R-:W-:-:S03]  /*f3d0*/  IADD3 R8, P3, R13, R2, RZ ;  /* 0x000000020d087210 */ /* 0x004fc60007f7e0ff */
        /* <DEDUP_REMOVED lines=74> */
[----:B------:R-:W-:Y:S02]  /*f880*/  ULDC UR4, c[0x0][0x248] ;  /* 0x0000920000047ab9 */ /* 0x000fe40000000800 */
[----:B------:R-:W-:Y:S01]  /*f890*/  LEA.HI.X.SX32 R7, R13, R3, 0x1, P4 ;  /* 0x000000030d077211 */ /* 0x000fe200020f0eff */
[----:B------:R-:W-:Y:S01]  /*f8a0*/  VIADD R12, R9, UR4 ;  /* 0x00000004090c7c36 */ /* 0x000fe20008000000 */
[----:B------:R-:W-:Y:S01]  /*f8b0*/  PRMT R13, R21, 0x7772, RZ ;  /* 0x00007772150d7816 */ /* 0x000fe200000000ff */
        /* <DEDUP_REMOVED lines=214> */
[-C--:B------:R-:W-:Y:S01]  /*10620*/  LEA.HI.X.SX32 R7, R13, R3.reuse, 0x1, P4 ;  /* 0x000000030d077211 */ /* 0x080fe200020f0eff */
[----:B------:R-:W-:Y:S01]  /*10630*/  VIADD R12, R9, UR4 ;  /* 0x00000004090c7c36 */ /* 0x000fe20008000000 */
[----:B------:R-:W-:Y:S01]  /*10640*/  ISETP.LT.AND P1, PT, R5, UR5, !P0 ;  /* 0x0000000505007c0c */ /* 0x000fe2000c721270 */
[----:B------:R-:W-:Y:S01]  /*10650*/  VIADD R5, R4, 0x67 ;  /* 0x0000006704057836 */ /* 0x000fe20000000000 */
[CC--:B------:R-:W-:Y:S01]  /*10660*/  IADD3 R8, P4, R9.reuse, R2.reuse, RZ ;  /* 0x0000000209087210 */ /* 0x0c0fe20007f9e0ff */
[----:B------:R2:W-:Y:S01]  /*10670*/  @P6 STG.E.U8 desc[UR12][R6.64], R15 ;  /* 0x0000000f06006986 */ /* 0x0005e2000c10110c */
[----:B------:R-:W-:Y:S01]  /*10680*/  ULDC UR5, c[0x0][0x22c] ;  /* 0x00008b0000057ab9 */ /* 0x000fe20000000800 */
[-C--:B----4-:R-:W-:Y:S01]  /*10690*/  IADD3 R10, P6, R12, R2.reuse, RZ ;  /* 0x000000020c0a7210 */ /* 0x090fe20007fde0ff */
[----:B------:R-:W-:Y:S01]  /*106a0*/  ULDC UR4, c[0x0][0x248] ;  /* 0x0000920000047ab9 */ /* 0x000fe20000000800 */
[-C--:B------:R-:W-:Y:S02]  /*106b0*/  LEA.HI.X.SX32 R9, R9, R3.reuse, 0x1, P4 ;  /* 0x0000000309097211 */ /* 0x080fe400020f0eff */
        /* <DEDUP_REMOVED lines=89> */
[CC--:B------:R-:W-:Y:S01]  /*10c50*/  LEA.HI.X.SX32 R11, R13.reuse, R3.reuse, 0x1, P1 ;  /* 0x000000030d0b7211 */ /* 0x0c0fe200008f0eff */
[----:B------:R-:W-:Y:S01]  /*10c60*/  VIADD R13, R13, UR4 ;  /* 0x000000040d0d7c36 */ /* 0x000fe20008000000 */
[----:B------:R-:W-:Y:S01]  /*10c70*/  ULDC UR4, c[0x0][0x248] ;  /* 0x0000920000047ab9 */ /* 0x000fe20000000800 */
[C---:B------:R-:W-:Y:S02]  /*10c80*/  VIADD R5, R4.reuse, 0x72 ;  /* 0x0000007204057836 */ /* 0x040fe40000000000 */
[----:B------:R4:W-:Y:S01]  /*10c90*/  @P4 STG.E.U8 desc[UR12][R10.64], R17 ;  /* 0x000000110a004986 */ /* 0x0009e2000c10110c */
[CC--:B--2---:R-:W-:Y:S01]  /*10ca0*/  IADD3 R6, P4, R13.reuse, R2.reuse, RZ ;  /* 0x000000020d067210 */ /* 0x0c4fe20007f9e0ff */
        /* <DEDUP_REMOVED lines=12> */
[----:B----4-:R-:W-:-:S02]  /*10d70*/  IADD3 R10, P6, R12, R2, RZ ;  /* 0x000000020c0a7210 */ /* 0x010fc40007fde0ff */
        /* <DEDUP_REMOVED lines=21> */
[----:B---3--:R-:W-:-:S03]  /*10ed0*/  IADD3 R8, P3, R13, R2, RZ ;  /* 0x000000020d087210 */ /* 0x008fc60007f7e0ff */
        /* <DEDUP_REMOVED lines=268> */
[C---:B-1----:R-:W-:Y:S01]  /*11fa0*/  PRMT R17, R48.reuse, 0x7771, RZ ;  /* 0x0000777130117816 */ /* 0x042fe200000000ff */
        /* <DEDUP_REMOVED lines=19> */
[C---:B-1----:R-:W-:Y:S01]  /*120e0*/  IADD3 R6, P4, R13.reuse, R2, RZ ;  /* 0x000000020d067210 */ /* 0x042fe20007f9e0ff */
[----:B--2---:R-:W-:Y:S01]  /*120f0*/  VIADD R9, R13, UR4 ;  /* 0x000000040d097c36 */ /* 0x004fe20008000000 */
        /* <DEDUP_REMOVED lines=9> */
[-C--:B---3--:R-:W-:Y:S01]  /*12190*/  IADD3 R10, P6, R12, R2.reuse, RZ ;  /* 0x000000020c0a7210 */ /* 0x088fe20007fde0ff */
        /* <DEDUP_REMOVED lines=14> */
[----:B-1----:R-:W-:Y:S01]  /*12280*/  IADD3 R6, P3, R12, R2, RZ ;  /* 0x000000020c067210 */ /* 0x002fe20007f7e0ff */
        /* <DEDUP_REMOVED lines=14> */
[----:B---3--:R-:W-:Y:S01]  /*12370*/  PRMT R17, R51, 0x7770, RZ ;  /* 0x0000777033117816 */ /* 0x008fe200000000ff */
        /* <DEDUP_REMOVED lines=8> */
[----:B-1----:R-:W-:Y:S01]  /*12400*/  PRMT R15, R51, 0x7771, RZ ;  /* 0x00007771330f7816 */ /* 0x002fe200000000ff */
[----:B------:R-:W-:Y:S01]  /*12410*/  ULDC UR4, c[0x0][0x248] ;  /* 0x0000920000047ab9 */ /* 0x000fe20000000800 */
[----:B------:R-:W-:-:S03]  /*12420*/  VIADD R5, R4, 0x9c ;  /* 0x0000009c04057836 */ /* 0x000fc60000000000 */
[----:B------:R1:W-:Y:S01]  /*12430*/  @P4 STG.E.U8 desc[UR12][R10.64], R15 ;  /* 0x0000000f0a004986 */ /* 0x0003e2000c10110c */
[CC--:B------:R-:W-:Y:S01]  /*12440*/  IADD3 R6, P4, R13.reuse, R2.reuse, RZ ;  /* 0x000000020d067210 */ /* 0x0c0fe20007f9e0ff */
[C---:B--2---:R-:W-:Y:S01]  /*12450*/  VIADD R9, R13.reuse, UR4 ;  /* 0x000000040d097c36 */ /* 0x044fe20008000000 */
        /* <DEDUP_REMOVED lines=9> */
[----:B-1----:R-:W-:Y:S01]  /*124f0*/  IADD3 R10, P6, R12, R2, RZ ;  /* 0x000000020c0a7210 */ /* 0x002fe20007fde0ff */
        /* <DEDUP_REMOVED lines=20> */
[----:B-1----:R-:W-:Y:S01]  /*12640*/  VIADD R13, R12, UR4 ;  /* 0x000000040c0d7c36 */ /* 0x002fe20008000000 */
        /* <DEDUP_REMOVED lines=21> */
[CC--:B-1----:R-:W-:Y:S01]  /*127a0*/  IADD3 R6, P4, R13.reuse, R2.reuse, RZ ;  /* 0x000000020d067210 */ /* 0x0c2fe20007f9e0ff */
[----:B--2---:R-:W-:Y:S01]  /*127b0*/  VIADD R9, R13, UR4 ;  /* 0x000000040d097c36 */ /* 0x004fe20008000000 */
        /* <DEDUP_REMOVED lines=11> */
[----:B---3--:R-:W-:-:S02]  /*12870*/  IADD3 R10, P6, R12, R2, RZ ;  /* 0x000000020c0a7210 */ /* 0x008fc40007fde0ff */
        /* <DEDUP_REMOVED lines=12> */
[CC--:B-1----:R-:W-:Y:S01]  /*12940*/  IADD3 R6, P3, R12.reuse, R2.reuse, RZ ;  /* 0x000000020c067210 */ /* 0x0c2fe20007f7e0ff */
        /* <DEDUP_REMOVED lines=18> */
[----:B---3--:R-:W-:Y:S02]  /*12a70*/  IADD3 R10, P1, R13, R2, RZ ;  /* 0x000000020d0a7210 */ /* 0x008fe40007f3e0ff */
        /* <DEDUP_REMOVED lines=74> */
[----:B-1----:R-:W-:-:S02]  /*12f20*/  IADD3 R10, P6, R12, R2, RZ ;  /* 0x000000020c0a7210 */ /* 0x002fc40007fde0ff */
        /* <DEDUP_REMOVED lines=22> */
[----:B-1----:R-:W-:-:S03]  /*13090*/  IADD3 R8, P3, R13, R2, RZ ;  /* 0x000000020d087210 */ /* 0x002fc60007f7e0ff */
[----:B------:R1:W-:Y:S01]  /*130a0*/  @P2 STG.E.U8 desc[UR12][R6.64], R17 ;  /* 0x0000001106002986 */ /* 0x0003e2000c10110c */
        /* <DEDUP_REMOVED lines=17> */
[CC--:B-1----:R-:W-:Y:S01]  /*131c0*/  IADD3 R6, P4, R13.reuse, R2.reuse, RZ ;  /* 0x000000020d067210 */ /* 0x0c2fe20007f9e0ff */
        /* <DEDUP_REMOVED lines=10> */
[----:B---3--:R-:W-:Y:S01]  /*13270*/  IADD3 R10, P6, R12, R2, RZ ;  /* 0x000000020c0a7210 */ /* 0x008fe20007fde0ff */
        /* <DEDUP_REMOVED lines=43> */
[----:B--2---:R-:W-:Y:S01]  /*13530*/  VIADD R9, R13, UR4 ;  /* 0x000000040d097c36 */ /* 0x004fe20008000000 */
        /* <DEDUP_REMOVED lines=379> */
[----:B0-----:R-:W-:Y:S02]  /*14cf0*/  PRMT R17, R64, 0x7770, RZ ;  /* 0x0000777040117816 */ /* 0x001fe400000000ff */
        /* <DEDUP_REMOVED lines=22> */
[----:B0-----:R-:W-:Y:S01]  /*14e60*/  IADD3 R6, P2, R12, R2, RZ ;  /* 0x000000020c067210 */ /* 0x001fe20007f5e0ff */
        /* <DEDUP_REMOVED lines=14> */
[----:B--2---:R-:W-:Y:S01]  /*14f50*/  PRMT R15, R66, 0x7770, RZ ;  /* 0x00007770420f7816 */ /* 0x004fe200000000ff */
        /* <DEDUP_REMOVED lines=8> */
[----:B0-----:R-:W-:Y:S01]  /*14fe0*/  PRMT R17, R66, 0x7771, RZ ;  /* 0x0000777142117816 */ /* 0x001fe200000000ff */
[----:B------:R-:W-:Y:S01]  /*14ff0*/  ULDC UR4, c[0x0][0x248] ;  /* 0x0000920000047ab9 */ /* 0x000fe20000000800 */
[----:B------:R-:W-:-:S03]  /*15000*/  VIADD R5, R4, 0xea ;  /* 0x000000ea04057836 */ /* 0x000fc60000000000 */
[----:B------:R0:W-:Y:S01]  /*15010*/  @P4 STG.E.U8 desc[UR12][R10.64], R17 ;  /* 0x000000110a004986 */ /* 0x0001e2000c10110c */
[CC--:B------:R-:W-:Y:S01]  /*15020*/  IADD3 R6, P4, R13.reuse, R2.reuse, RZ ;  /* 0x000000020d067210 */ /* 0x0c0fe20007f9e0ff */
[----:B-1----:R-:W-:Y:S01]  /*15030*/  VIADD R9, R13, UR4 ;  /* 0x000000040d097c36 */ /* 0x002fe20008000000 */
        /* <DEDUP_REMOVED lines=9> */
[----:B0-----:R-:W-:Y:S01]  /*150d0*/  IADD3 R10, P6, R12, R2, RZ ;  /* 0x000000020c0a7210 */ /* 0x001fe20007fde0ff */
        /* <DEDUP_REMOVED lines=12> */
[----:B-1----:R-:W-:Y:S01]  /*151a0*/  IADD3 R6, P5, R12, R2, RZ ;  /* 0x000000020c067210 */ /* 0x002fe20007fbe0ff */
[----:B------:R-:W-:Y:S01]  /*151b0*/  ULDC UR5, c[0x0][0x22c] ;  /* 0x00008b0000057ab9 */ /* 0x000fe20000000800 */
[----:B------:R1:W-:Y:S01]  /*151c0*/  @P3 STG.E.U8 desc[UR12][R10.64], R17 ;  /* 0x000000110a003986 */ /* 0x0003e2000c10110c */
[----:B------:R-:W-:Y:S01]  /*151d0*/  ULDC UR4, c[0x0][0x248] ;  /* 0x0000920000047ab9 */ /* 0x000fe20000000800 */
[----:B------:R-:W-:Y:S01]  /*151e0*/  ISETP.LT.AND P3, PT, R5, UR5, !P0 ;  /* 0x0000000505007c0c */ /* 0x000fe2000c761270 */
[----:B------:R-:W-:Y:S01]  /*151f0*/  VIADD R5, R4, 0xee ;  /* 0x000000ee04057836 */ /* 0x000fe20000000000 */
[----:B------:R-:W-:Y:S01]  /*15200*/  LEA.HI.X.SX32 R7, R12, R3, 0x1, P5 ;  /* 0x000000030c077211 */ /* 0x000fe200028f0eff */
[----:B------:R-:W-:Y:S01]  /*15210*/  ULDC UR5, c[0x0][0x22c] ;  /* 0x00008b0000057ab9 */ /* 0x000fe20000000800 */
[----:B------:R-:W-:Y:S01]  /*15220*/  PRMT R15, R64, 0x7773, RZ ;  /* 0x00007773400f7816 */ /* 0x000fe200000000ff */
[----:B0-----:R-:W-:Y:S01]  /*15230*/  VIADD R13, R12, UR4 ;  /* 0x000000040c0d7c36 */ /* 0x001fe20008000000 */
[----:B------:R-:W-:-:S03]  /*15240*/  ULDC UR4, c[0x0][0x22c] ;  /* 0x00008b0000047ab9 */ /* 0x000fc60000000800 */
[----:B------:R0:W-:Y:S01]  /*15250*/  @P2 STG.E.U8 desc[UR12][R6.64], R15 ;  /* 0x0000000f06002986 */ /* 0x0001e2000c10110c */
[-C--:B------:R-:W-:Y:S02]  /*15260*/  IADD3 R8, P5, R13, R2.reuse, RZ ;  /* 0x000000020d087210 */ /* 0x080fe40007fbe0ff */
[----:B------:R-:W-:Y:S01]  /*15270*/  ISETP.LT.AND P2, PT, R5, UR4, !P0 ;  /* 0x0000000405007c0c */ /* 0x000fe2000c741270 */
[----:B------:R-:W-:Y:S01]  /*15280*/  ULDC UR4, c[0x0][0x248] ;  /* 0x0000920000047ab9 */ /* 0x000fe20000000800 */
[CC--:B------:R-:W-:Y:S01]  /*15290*/  LEA.HI.X.SX32 R9, R13.reuse, R3.reuse, 0x1, P5 ;  /* 0x000000030d097211 */ /* 0x0c0fe200028f0eff */
[----:B-1----:R-:W-:Y:S01]  /*152a0*/  VIADD R10, R13, UR4 ;  /* 0x000000040d0a7c36 */ /* 0x002fe20008000000 */
[----:B------:R-:W-:Y:S01]  /*152b0*/  PRMT R11, R65, 0x7772, RZ ;  /* 0x00007772410b7816 */ /* 0x000fe200000000ff */
[----:B------:R-:W-:Y:S01]  /*152c0*/  VIADD R5, R4, 0xef ;  /* 0x000000ef04057836 */ /* 0x000fe20000000000 */
[----:B------:R-:W-:Y:S02]  /*152d0*/  ULDC UR4, c[0x0][0x22c] ;  /* 0x00008b0000047ab9 */ /* 0x000fe40000000800 */
[C---:B------:R-:W-:Y:S01]  /*152e0*/  IADD3 R12, P5, R10.reuse, R2, RZ ;  /* 0x000000020a0c7210 */ /* 0x040fe20007fbe0ff */
[----:B------:R-:W-:Y:S01]  /*152f0*/  @P1 STG.E.U8 desc[UR12][R8.64], R11 ;  /* 0x0000000b08001986 */ /* 0x000fe2000c10110c */
[----:B------:R-:W-:Y:S01]  /*15300*/  ISETP.LT.AND P1, PT, R5, UR4, !P0 ;  /* 0x0000000405007c0c */ /* 0x000fe2000c721270 */
[----:B------:R-:W-:Y:S01]  /*15310*/  ULDC UR4, c[0x0][0x248] ;  /* 0x0000920000047ab9 */ /* 0x000fe20000000800 */
[C---:B------:R-:W-:Y:S01]  /*15320*/  LEA.HI.X.SX32 R13, R10.reuse, R3, 0x1, P5 ;  /* 0x000000030a0d7211 */ /* 0x040fe200028f0eff */
[----:B------:R-:W-:Y:S01]  /*15330*/  VIADD R10, R10, UR4 ;  /* 0x000000040a0a7c36 */ /* 0x000fe20008000000 */
[----:B------:R-:W-:Y:S01]  /*15340*/  PRMT R65, R65, 0x7773, RZ ;  /* 0x0000777341417816 */ /* 0x000fe200000000ff */
[----:B------:R-:W-:-:S04]  /*15350*/  ULDC UR4, c[0x0][0x248] ;  /* 0x0000920000047ab9 */ /* 0x000fc80000000800 */
[----:B------:R1:W-:Y:S01]  /*15360*/  @P4 STG.E.U8 desc[UR12][R12.64], R65 ;  /* 0x000000410c004986 */ /* 0x0003e2000c10110c */
[-C--:B0-----:R-:W-:Y:S01]  /*15370*/  IADD3 R6, P4, R10, R2.reuse, RZ ;  /* 0x000000020a067210 */ /* 0x081fe20007f9e0ff */
[----:B------:R-:W-:Y:S02]  /*15380*/  VIADD R5, R4, 0xf0 ;  /* 0x000000f004057836 */ /* 0x000fe40000000000 */
[C---:B------:R-:W-:Y:S01]  /*15390*/  VIADD R16, R10.reuse, UR4 ;  /* 0x000000040a107c36 */ /* 0x040fe20008000000 */
[----:B------:R-:W-:Y:S01]  /*153a0*/  LEA.HI.X.SX32 R7, R10, R3, 0x1, P4 ;  /* 0x000000030a077211 */ /* 0x000fe200020f0eff */
[----:B------:R-:W-:Y:S01]  /*153b0*/  ULDC UR4, c[0x0][0x22c] ;  /* 0x00008b0000047ab9 */ /* 0x000fe20000000800 */
[----:B------:R0:W2:Y:S01]  /*153c0*/  LDS.128 R8, [R0] ;  /* 0x0000000000087984 */ /* 0x0000a20000000c00 */
[----:B------:R-:W-:Y:S01]  /*153d0*/  ISETP.LT.AND P5, PT, R5, UR5, !P0 ;  /* 0x0000000505007c0c */ /* 0x000fe2000c7a1270 */
[----:B------:R-:W-:Y:S01]  /*153e0*/  VIADD R5, R4, 0xf1 ;  /* 0x000000f104057836 */ /* 0x000fe20000000000 */
[----:B------:R-:W-:Y:S01]  /*153f0*/  IADD3 R14, P4, R16, R2, RZ ;  /* 0x00000002100e7210 */ /* 0x000fe20007f9e0ff */
[----:B------:R-:W-:-:S03]  /*15400*/  ULDC UR5, c[0x0][0x22c] ;  /* 0x00008b0000057ab9 */ /* 0x000fc60000000800 */
[----:B------:R-:W-:Y:S02]  /*15410*/  LEA.HI.X.SX32 R15, R16, R3, 0x1, P4 ;  /* 0x00000003100f7211 */ /* 0x000fe400020f0eff */
[----:B------:R-:W-:Y:S01]  /*15420*/  ISETP.LT.AND P4, PT, R5, UR4, !P0 ;  /* 0x0000000405007c0c */ /* 0x000fe2000c781270 */
[----:B------:R-:W-:Y:S01]  /*15430*/  ULDC UR4, c[0x0][0x248] ;  /* 0x0000920000047ab9 */ /* 0x000fe20000000800 */
[----:B------:R-:W-:Y:S01]  /*15440*/  PRMT R17, R66, 0x7772, RZ ;  /* 0x0000777242117816 */ /* 0x000fe200000000ff */
[----:B------:R-:W-:Y:S01]  /*15450*/  VIADD R16, R16, UR4 ;  /* 0x0000000410107c36 */ /* 0x000fe20008000000 */
[----:B------:R-:W-:Y:S01]  /*15460*/  PRMT R19, R66, 0x7773, RZ ;  /* 0x0000777342137816 */ /* 0x000fe200000000ff */
[----:B------:R-:W-:Y:S01]  /*15470*/  VIADD R5, R4, 0xf2 ;  /* 0x000000f204057836 */ /* 0x000fe20000000000 */
[----:B------:R-:W-:Y:S01]  /*15480*/  ULDC UR4, c[0x0][0x248] ;  /* 0x0000920000047ab9 */ /* 0x000fe20000000800 */
[----:B------:R3:W-:Y:S01]  /*15490*/  @P6 STG.E.U8 desc[UR12][R6.64], R17 ;  /* 0x0000001106006986 */ /* 0x0007e2000c10110c */
[----:B-1----:R-:W-:-:S03]  /*154a0*/  IADD3 R12, P6, R16, R2, RZ ;  /* 0x00000002100c7210 */ /* 0x002fc60007fde0ff */
[----:B------:R1:W-:Y:S01]  /*154b0*/  @P3 STG.E.U8 desc[UR12][R14.64], R19 ;  /* 0x000000130e003986 */ /* 0x0003e2000c10110c */
[----:B------:R-:W-:Y:S01]  /*154c0*/  ISETP.LT.AND P3, PT, R5, UR5, !P0 ;  /* 0x0000000505007c0c */ /* 0x000fe2000c761270 */
[----:B------:R-:W-:Y:S01]  /*154d0*/  VIADD R5, R4, 0xf3 ;  /* 0x000000f304057836 */ /* 0x000fe20000000000 */
[C---:B------:R-:W-:Y:S01]  /*154e0*/  LEA.HI.X.SX32 R13, R16.reuse, R3, 0x1, P6 ;  /* 0x00000003100d7211 */ /* 0x040fe200030f0eff */
[----:B0-----:R-:W-:Y:S01]  /*154f0*/  VIADD R0, R16, UR4 ;  /* 0x0000000410007c36 */ /* 0x001fe20008000000 */
[----:B------:R-:W-:Y:S01]  /*15500*/  ULDC UR4, c[0x0][0x22c] ;  /* 0x00008b0000047ab9 */ /* 0x000fe20000000800 */
[----:B------:R-:W-:Y:S01]  /*15510*/  ULDC UR5, c[0x0][0x22c] ;  /* 0x00008b0000057ab9 */ /* 0x000fe20000000800 */
[C---:B---3--:R-:W-:Y:S02]  /*15520*/  PRMT R17, R67.reuse, 0x7773, RZ ;  /* 0x0000777343117816 */ /* 0x048fe400000000ff */
[----:B------:R-:W-:Y:S02]  /*15530*/  PRMT R67, R67, 0x7772, RZ ;  /* 0x0000777243437816 */ /* 0x000fe400000000ff */
[----:B------:R-:W-:-:S03]  /*15540*/  IADD3 R6, P6, R0, R2, RZ ;  /* 0x0000000200067210 */ /* 0x000fc60007fde0ff */
[----:B------:R0:W-:Y:S01]  /*15550*/  @P2 STG.E.U8 desc[UR12][R12.64], R67 ;  /* 0x000000430c002986 */ /* 0x0001e2000c10110c */
[----:B------:R-:W-:Y:S01]  /*15560*/  ISETP.LT.AND P2, PT, R5, UR4, !P0 ;  /* 0x0000000405007c0c */ /* 0x000fe2000c741270 */
[----:B------:R-:W-:Y:S02]  /*15570*/  ULDC UR4, c[0x0][0x248] ;  /* 0x0000920000047ab9 */ /* 0x000fe40000000800 */
[C---:B------:R-:W-:Y:S01]  /*15580*/  VIADD R5, R0.reuse, UR4 ;  /* 0x0000000400057c36 */ /* 0x040fe20008000000 */
[-C--:B------:R-:W-:Y:S01]  /*15590*/  LEA.HI.X.SX32 R7, R0, R3.reuse, 0x1, P6 ;  /* 0x0000000300077211 */ /* 0x080fe200030f0eff */
[----:B------:R-:W-:Y:S01]  /*155a0*/  VIADD R0, R4, 0xf4 ;  /* 0x000000f404007836 */ /* 0x000fe20000000000 */
[----:B------:R-:W-:Y:S02]  /*155b0*/  ULDC UR4, c[0x0][0x248] ;  /* 0x0000920000047ab9 */ /* 0x000fe40000000800 */
[CC--:B-1----:R-:W-:Y:S01]  /*155c0*/  IADD3 R14, P6, R5.reuse, R2.reuse, RZ ;  /* 0x00000002050e7210 */ /* 0x0c2fe20007fde0ff */
[----:B------:R1:W-:Y:S01]  /*155d0*/  @P1 STG.E.U8 desc[UR12][R6.64], R17 ;  /* 0x0000001106001986 */ /* 0x0003e2000c10110c */
[C---:B------:R-:W-:Y:S01]  /*155e0*/  VIADD R16, R5.reuse, UR4 ;  /* 0x0000000405107c36 */ /* 0x040fe20008000000 */
[----:B------:R-:W-:Y:S01]  /*155f0*/  ISETP.LT.AND P1, PT, R0, UR5, !P0 ;  /* 0x0000000500007c0c */ /* 0x000fe2000c721270 */
[----:B------:R-:W-:Y:S01]  /*15600*/  VIADD R0, R4, 0xf5 ;  /* 0x000000f504007836 */ /* 0x000fe20000000000 */
[----:B------:R-:W-:Y:S01]  /*15610*/  LEA.HI.X.SX32 R15, R5, R3, 0x1, P6 ;  /* 0x00000003050f7211 */ /* 0x000fe200030f0eff */
[----:B------:R-:W-:Y:S01]  /*15620*/  ULDC UR4, c[0x0][0x22c] ;  /* 0x00008b0000047ab9 */ /* 0x000fe20000000800 */
[----:B--2---:R-:W-:Y:S01]  /*15630*/  PRMT R19, R8, 0x7770, RZ ;  /* 0x0000777008137816 */ /* 0x004fe200000000ff */
[----:B------:R-:W-:Y:S01]  /*15640*/  ULDC UR5, c[0x0][0x22c] ;  /* 0x00008b0000057ab9 */ /* 0x000fe20000000800 */
[----:B0-----:R-:W-:-:S03]  /*15650*/  IADD3 R12, P6, R16, R2, RZ ;  /* 0x00000002100c7210 */ /* 0x001fc60007fde0ff */
[----:B------:R0:W-:Y:S01]  /*15660*/  @P5 STG.E.U8 desc[UR12][R14.64], R19 ;  /* 0x000000130e005986 */ /* 0x0001e2000c10110c */
[----:B------:R-:W-:Y:S01]  /*15670*/  ISETP.LT.AND P5, PT, R0, UR4, !P0 ;  /* 0x0000000400007c0c */ /* 0x000fe2000c7a1270 */
[----:B------:R-:W-:Y:S01]  /*15680*/  ULDC UR4, c[0x0][0x248] ;  /* 0x0000920000047ab9 */ /* 0x000fe20000000800 */
[CC--:B------:R-:W-:Y:S01]  /*15690*/  LEA.HI.X.SX32 R13, R16.reuse, R3.reuse, 0x1, P6 ;  /* 0x00000003100d7211 */ /* 0x0c0fe200030f0eff */
[----:B------:R-:W-:Y:S01]  /*156a0*/  VIADD R16, R16, UR4 ;  /* 0x0000000410107c36 */ /* 0x000fe20008000000 */
[----:B-1----:R-:W-:Y:S01]  /*156b0*/  PRMT R17, R8, 0x7771, RZ ;  /* 0x0000777108117816 */ /* 0x002fe200000000ff */
[----:B------:R-:W-:Y:S01]  /*156c0*/  VIADD R0, R4, 0xf6 ;  /* 0x000000f604007836 */ /* 0x000fe20000000000 */
[----:B------:R-:W-:Y:S02]  /*156d0*/  ULDC UR4, c[0x0][0x248] ;  /* 0x0000920000047ab9 */ /* 0x000fe40000000800 */
[CC--:B------:R-:W-:Y:S01]  /*156e0*/  IADD3 R6, P6, R16.reuse, R2.reuse, RZ ;  /* 0x0000000210067210 */ /* 0x0c0fe20007fde0ff */
[----:B------:R1:W-:Y:S01]  /*156f0*/  @P4 STG.E.U8 desc[UR12][R12.64], R17 ;  /* 0x000000110c004986 */ /* 0x0003e2000c10110c */
[----:B------:R-:W-:Y:S01]  /*15700*/  VIADD R5, R16, UR4 ;  /* 0x0000000410057c36 */ /* 0x000fe20008000000 */
[----:B------:R-:W-:Y:S01]  /*15710*/  ISETP.LT.AND P4, PT, R0, UR5, !P0 ;  /* 0x0000000500007c0c */ /* 0x000fe2000c781270 */
[----:B------:R-:W-:Y:S01]  /*15720*/  VIADD R0, R4, 0xf7 ;  /* 0x000000f704007836 */ /* 0x000fe20000000000 */
[----:B------:R-:W-:Y:S01]  /*15730*/  LEA.HI.X.SX32 R7, R16, R3, 0x1, P6 ;  /* 0x0000000310077211 */ /* 0x000fe200030f0eff */
[----:B------:R-:W-:Y:S01]  /*15740*/  ULDC UR4, c[0x0][0x22c] ;  /* 0x00008b0000047ab9 */ /* 0x000fe20000000800 */
[----:B0-----:R-:W-:Y:S01]  /*15750*/  PRMT R19, R9, 0x7770, RZ ;  /* 0x0000777009137816 */ /* 0x001fe200000000ff */
[----:B------:R-:W-:Y:S01]  /*15760*/  ULDC UR5, c[0x0][0x22c] ;  /* 0x00008b0000057ab9 */ /* 0x000fe20000000800 */
[----:B------:R-:W-:-:S03]  /*15770*/  IADD3 R14, P6, R5, R2, RZ ;  /* 0x00000002050e7210 */ /* 0x000fc60007fde0ff */
        /* <DEDUP_REMOVED lines=10> */
[C---:B------:R-:W-:Y:S01]  /*15820*/  VIADD R16, R5.reuse, UR4 ;  /* 0x0000000405107c36 */ /* 0x040fe20008000000 */
        /* <DEDUP_REMOVED lines=28> */
[C---:B------:R-:W-:Y:S01]  /*159f0*/  LEA.HI.X.SX32 R13, R5.reuse, R3, 0x1, P6 ;  /* 0x00000003050d7211 */ /* 0x040fe200030f0eff */
[----:B------:R-:W-:Y:S01]  /*15a00*/  VIADD R5, R5, UR4 ;  /* 0x0000000405057c36 */ /* 0x000fe20008000000 */
[----:B-1----:R-:W-:Y:S01]  /*15a10*/  PRMT R17, R11, 0x7771, RZ ;  /* 0x000077710b117816 */ /* 0x002fe200000000ff */
[----:B------:R-:W-:Y:S01]  /*15a20*/  VIADD R0, R4, 0xfc ;  /* 0x000000fc04007836 */ /* 0x000fe20000000000 */
[----:B------:R-:W-:Y:S02]  /*15a30*/  ULDC UR4, c[0x0][0x248] ;  /* 0x0000920000047ab9 */ /* 0x000fe40000000800 */
[C---:B------:R-:W-:Y:S01]  /*15a40*/  IADD3 R6, P6, R5.reuse, R2, RZ ;  /* 0x0000000205067210 */ /* 0x040fe20007fde0ff */
[----:B------:R1:W-:Y:S01]  /*15a50*/  @P3 STG.E.U8 desc[UR12][R12.64], R17 ;  /* 0x000000110c003986 */ /* 0x0003e2000c10110c */
[----:B------:R-:W-:Y:S01]  /*15a60*/  VIADD R16, R5, UR4 ;  /* 0x0000000405107c36 */ /* 0x000fe20008000000 */
[----:B------:R-:W-:-:S02]  /*15a70*/  ISETP.LT.AND P3, PT, R0, UR5, !P0 ;  /* 0x0000000500007c0c */ /* 0x000fc4000c761270 */
[-C--:B------:R-:W-:Y:S01]  /*15a80*/  LEA.HI.X.SX32 R7, R5, R3.reuse, 0x1, P6 ;  /* 0x0000000305077211 */ /* 0x080fe200030f0eff */
[----:B------:R-:W-:Y:S01]  /*15a90*/  VIADD R0, R4, 0xfd ;  /* 0x000000fd04007836 */ /* 0x000fe20000000000 */
[----:B------:R-:W-:Y:S01]  /*15aa0*/  PRMT R5, R8, 0x7772, RZ ;  /* 0x0000777208057816 */ /* 0x000fe200000000ff */
[----:B------:R-:W-:Y:S01]  /*15ab0*/  ULDC UR4, c[0x0][0x22c] ;  /* 0x00008b0000047ab9 */ /* 0x000fe20000000800 */
[----:B0-----:R-:W-:Y:S01]  /*15ac0*/  IADD3 R14, P6, R16, R2, RZ ;  /* 0x00000002100e7210 */ /* 0x001fe20007fde0ff */
[----:B------:R-:W-:Y:S02]  /*15ad0*/  ULDC UR5, c[0x0][0x248] ;  /* 0x0000920000057ab9 */ /* 0x000fe40000000800 */
[----:B------:R0:W-:Y:S01]  /*15ae0*/  @P2 STG.E.U8 desc[UR12][R6.64], R5 ;  /* 0x0000000506002986 */ /* 0x0001e2000c10110c */
[----:B------:R-:W-:Y:S01]  /*15af0*/  ISETP.LT.AND P2, PT, R0, UR4, !P0 ;  /* 0x0000000400007c0c */ /* 0x000fe2000c741270 */
[----:B------:R-:W-:Y:S01]  /*15b00*/  ULDC UR4, c[0x0][0x248] ;  /* 0x0000920000047ab9 */ /* 0x000fe20000000800 */
[C---:B------:R-:W-:Y:S01]  /*15b10*/  LEA.HI.X.SX32 R15, R16.reuse, R3, 0x1, P6 ;  /* 0x00000003100f7211 */ /* 0x040fe200030f0eff */
[----:B------:R-:W-:Y:S01]  /*15b20*/  VIADD R16, R16, UR4 ;  /* 0x0000000410107c36 */ /* 0x000fe20008000000 */
[----:B------:R-:W-:Y:S01]  /*15b30*/  ULDC UR4, c[0x0][0x248] ;  /* 0x0000920000047ab9 */ /* 0x000fe20000000800 */
[----:B------:R-:W-:-:S02]  /*15b40*/  PRMT R19, R8, 0x7773, RZ ;  /* 0x0000777308137816 */ /* 0x000fc400000000ff */
[----:B-1----:R-:W-:Y:S01]  /*15b50*/  VIADD R13, R16, UR4 ;  /* 0x00000004100d7c36 */ /* 0x002fe20008000000 */
[----:B------:R-:W-:Y:S01]  /*15b60*/  ULDC UR4, c[0x0][0x248] ;  /* 0x0000920000047ab9 */ /* 0x000fe20000000800 */
[C---:B------:R-:W-:Y:S02]  /*15b70*/  VIADD R8, R4.reuse, 0xfe ;  /* 0x000000fe04087836 */ /* 0x040fe40000000000 */
[----:B------:R-:W-:Y:S01]  /*15b80*/  VIADD R17, R13, UR4 ;  /* 0x000000040d117c36 */ /* 0x000fe20008000000 */
[----:B------:R1:W-:Y:S01]  /*15b90*/  @P1 STG.E.U8 desc[UR12][R14.64], R19 ;  /* 0x000000130e001986 */ /* 0x0003e2000c10110c */
[----:B------:R-:W-:Y:S01]  /*15ba0*/  VIADD R0, R4, 0xff ;  /* 0x000000ff04007836 */ /* 0x000fe20000000000 */
[----:B------:R-:W-:Y:S01]  /*15bb0*/  IADD3 R4, P1, R16, R2, RZ ;  /* 0x0000000210047210 */ /* 0x000fe20007f3e0ff */
[----:B------:R-:W-:-:S03]  /*15bc0*/  ULDC UR4, c[0x0][0x248] ;  /* 0x0000920000047ab9 */ /* 0x000fc60000000800 */
[-C--:B0-----:R-:W-:Y:S02]  /*15bd0*/  LEA.HI.X.SX32 R5, R16, R3.reuse, 0x1, P1 ;  /* 0x0000000310057211 */ /* 0x081fe400008f0eff */
[-C--:B------:R-:W-:Y:S01]  /*15be0*/  IADD3 R6, P1, R13, R2.reuse, RZ ;  /* 0x000000020d067210 */ /* 0x080fe20007f3e0ff */
[C---:B-1----:R-:W-:Y:S01]  /*15bf0*/  VIADD R15, R17.reuse, UR5 ;  /* 0x00000005110f7c36 */ /* 0x042fe20008000000 */
[----:B------:R-:W-:Y:S01]  /*15c00*/  IADD3 R12, P6, R17, R2, RZ ;  /* 0x00000002110c7210 */ /* 0x000fe20007fde0ff */
[----:B------:R-:W-:Y:S02]  /*15c10*/  ULDC UR5, c[0x0][0x248] ;  /* 0x0000920000057ab9 */ /* 0x000fe40000000800 */
[----:B------:R-:W-:Y:S01]  /*15c20*/  VIADD R18, R15, UR4 ;  /* 0x000000040f127c36 */ /* 0x000fe20008000000 */
[-C--:B------:R-:W-:Y:S01]  /*15c30*/  LEA.HI.X.SX32 R7, R13, R3.reuse, 0x1, P1 ;  /* 0x000000030d077211 */ /* 0x080fe200008f0eff */
[----:B------:R-:W-:Y:S01]  /*15c40*/  ULDC UR4, c[0x0][0x22c] ;  /* 0x00008b0000047ab9 */ /* 0x000fe20000000800 */
[----:B------:R-:W-:-:S02]  /*15c50*/  LEA.HI.X.SX32 R13, R17, R3, 0x1, P6 ;  /* 0x00000003110d7211 */ /* 0x000fc400030f0eff */
[CC--:B------:R-:W-:Y:S01]  /*15c60*/  IADD3 R16, P1, R18.reuse, R2.reuse, RZ ;  /* 0x0000000212107210 */ /* 0x0c0fe20007f3e0ff */
[C---:B------:R-:W-:Y:S01]  /*15c70*/  VIADD R19, R18.reuse, UR5 ;  /* 0x0000000512137c36 */ /* 0x040fe20008000000 */
[C---:B------:R-:W-:Y:S02]  /*15c80*/  IADD3 R14, P6, R15.reuse, R2, RZ ;  /* 0x000000020f0e7210 */ /* 0x040fe40007fde0ff */
[-C--:B------:R-:W-:Y:S02]  /*15c90*/  LEA.HI.X.SX32 R17, R18, R3.reuse, 0x1, P1 ;  /* 0x0000000312117211 */ /* 0x080fe400008f0eff */
[----:B------:R-:W-:Y:S02]  /*15ca0*/  ISETP.LT.AND P1, PT, R8, UR6, !P0 ;  /* 0x0000000608007c0c */ /* 0x000fe4000c721270 */
[----:B------:R-:W-:Y:S02]  /*15cb0*/  LEA.HI.X.SX32 R15, R15, R3, 0x1, P6 ;  /* 0x000000030f0f7211 */ /* 0x000fe400030f0eff */
[----:B------:R-:W-:-:S02]  /*15cc0*/  ISETP.LT.AND P0, PT, R0, UR4, !P0 ;  /* 0x0000000400007c0c */ /* 0x000fc4000c701270 */
[----:B------:R-:W-:Y:S02]  /*15cd0*/  IADD3 R2, P6, R19, R2, RZ ;  /* 0x0000000213027210 */ /* 0x000fe40007fde0ff */
[C---:B------:R-:W-:Y:S02]  /*15ce0*/  PRMT R25, R9.reuse, 0x7772, RZ ;  /* 0x0000777209197816 */ /* 0x040fe400000000ff */
[----:B------:R-:W-:Y:S02]  /*15cf0*/  PRMT R23, R9, 0x7773, RZ ;  /* 0x0000777309177816 */ /* 0x000fe400000000ff */
[----:B------:R-:W-:Y:S02]  /*15d00*/  LEA.HI.X.SX32 R3, R19, R3, 0x1, P6 ;  /* 0x0000000313037211 */ /* 0x000fe400030f0eff */
[C---:B------:R-:W-:Y:S02]  /*15d10*/  PRMT R21, R10.reuse, 0x7772, RZ ;  /* 0x000077720a157816 */ /* 0x040fe400000000ff */
[----:B------:R-:W-:-:S02]  /*15d20*/  PRMT R19, R10, 0x7773, RZ ;  /* 0x000077730a137816 */ /* 0x000fc400000000ff */
[C---:B------:R-:W-:Y:S01]  /*15d30*/  PRMT R9, R11.reuse, 0x7773, RZ ;  /* 0x000077730b097816 */ /* 0x040fe200000000ff */
[----:B------:R0:W-:Y:S01]  /*15d40*/  @P5 STG.E.U8 desc[UR12][R4.64], R25 ;  /* 0x0000001904005986 */ /* 0x0001e2000c10110c */
[----:B------:R-:W-:-:S03]  /*15d50*/  PRMT R11, R11, 0x7772, RZ ;  /* 0x000077720b0b7816 */ /* 0x000fc600000000ff */
[----:B------:R0:W-:Y:S04]  /*15d60*/  @P4 STG.E.U8 desc[UR12][R6.64], R23 ;  /* 0x0000001706004986 */ /* 0x0001e8000c10110c */
[----:B------:R0:W-:Y:S04]  /*15d70*/  @P3 STG.E.U8 desc[UR12][R12.64], R21 ;  /* 0x000000150c003986 */ /* 0x0001e8000c10110c */
[----:B------:R0:W-:Y:S04]  /*15d80*/  @P2 STG.E.U8 desc[UR12][R14.64], R19 ;  /* 0x000000130e002986 */ /* 0x0001e8000c10110c */
[----:B------:R0:W-:Y:S01]  /*15d90*/  @P1 STG.E.U8 desc[UR12][R16.64], R11 ;  /* 0x0000000b10001986 */ /* 0x0001e2000c10110c */
[----:B------:R-:W-:Y:S05]  /*15da0*/  @!P0 EXIT ;  /* 0x000000000000894d */ /* 0x000fea0003800000 */
[----:B------:R-:W-:Y:S01]  /*15db0*/  STG.E.U8 desc[UR12][R2.64], R9 ;  /* 0x0000000902007986 */ /* 0x000fe2000c10110c */
[----:B------:R-:W-:Y:S05]  /*15dc0*/  EXIT ;  /* 0x000000000000794d */ /* 0x000fea0003800000 */
.L_x_2:
[----:B------:R-:W-:-:S00]  /*15dd0*/  BRA `(.L_x_2) ;  /* 0xfffffffc00fc7947 */ /* 0x000fc0000383ffff */
[----:B------:R-:W-:-:S00]  /*15de0*/  NOP ;  /* 0x0000000000007918 */ /* 0x000fc00000000000 */
        /* <DEDUP_REMOVED lines=9> */
.L_x_3:


//--------------------- .nv.shared.matmul_kernel  --------------------------
	.section	.nv.shared.matmul_kernel,"aw",@nobits
	.sectionflags	@""
	.align	16
	.zero		1024


//--------------------- .nv.shared.reserved.0     --------------------------
	.section	.nv.shared.reserved.0,"aw",@nobits
	.weak		__nv_reservedSMEM_offset_0_alias
	.size		__nv_reservedSMEM_offset_0_alias, 0, 0
	.other		__nv_reservedSMEM_offset_0_alias,@"STO_CUDA_RESERVED_SHARED STV_DEFAULT"
__nv_reservedSMEM_offset_0_alias:
	.zero		0


//--------------------- .nv.constant0.matmul_kernel --------------------------
	.section	.nv.constant0.matmul_kernel,"a",@progbits
	.sectionflags	@""
	.align	4
.nv.constant0.matmul_kernel:
	.zero		608


//--------------------- SYMBOLS --------------------------

	.type		.nv.reservedSmem.offset0,@object
	.size		.nv.reservedSmem.offset0,0x4
